//
// Generated by NVIDIA NVVM Compiler
//
// Compiler Build ID: CL-36424714
// Cuda compilation tools, release 13.0, V13.0.88
// Based on NVVM 20.0.0
//

.version 9.0
.target sm_100
.address_size 64

	// .globl	_Z8PiKernelPi
.global .align 4 .b8 precalc_xorwow_matrix[102400];
.global .align 4 .b8 precalc_xorwow_offset_matrix[102400];
.global .align 4 .b8 mrg32k3aM1[2304];
.global .align 4 .b8 mrg32k3aM2[2304];
.global .align 4 .b8 mrg32k3aM1SubSeq[2016];
.global .align 4 .b8 mrg32k3aM2SubSeq[2016];
.global .align 4 .b8 mrg32k3aM1Seq[2304];
.global .align 4 .b8 mrg32k3aM2Seq[2304];
.const .align 8 .b8 __cr_lgamma_table[72];

.visible .entry _Z8PiKernelPi(
	.param .u64 .ptr .align 1 _Z8PiKernelPi_param_0
)
{
	.local .align 8 .b8 	__local_depot0[48];
	.reg .b64 	%SP;
	.reg .b64 	%SPL;
	.reg .pred 	%p<68>;
	.reg .b32 	%r<1305>;
	.reg .b32 	%f<29>;
	.reg .b64 	%rd<25>;

	mov.u64 	%SPL, __local_depot0;
	ld.param.u64 	%rd10, [_Z8PiKernelPi_param_0];
	add.u64 	%rd1, %SPL, 0;
	mov.u32 	%r568, %tid.x;
	mov.u32 	%r569, %ntid.x;
	mov.u32 	%r570, %ctaid.x;
	mad.lo.s32 	%r1, %r569, %r570, %r568;
	mov.b32 	%r1027, 1593684748;
	mov.b32 	%r571, 832094735;
	st.local.v2.u32 	[%rd1], {%r571, %r1027};
	mov.b32 	%r1025, -123459836;
	mov.b32 	%r1026, 1111207954;
	st.local.v2.u32 	[%rd1+8], {%r1026, %r1025};
	mov.b32 	%r1023, 1476011280;
	mov.b32 	%r1024, -589760388;
	st.local.v2.u32 	[%rd1+16], {%r1024, %r1023};
	setp.eq.s32 	%p1, %r1, 0;
	@%p1 bra 	$L__BB0_115;
	cvt.s64.s32 	%rd24, %r1;
	mov.b32 	%r1010, 0;
	mov.b32 	%r1027, 1593684748;
	mov.b32 	%r1026, 1111207954;
	mov.b32 	%r1025, -123459836;
	mov.b32 	%r1024, -589760388;
	mov.b32 	%r1023, 1476011280;
$L__BB0_2:
	mov.u64 	%rd3, %rd24;
	and.b64  	%rd4, %rd3, 3;
	setp.eq.s64 	%p2, %rd4, 0;
	@%p2 bra 	$L__BB0_114;
	mul.wide.u32 	%rd12, %r1010, 3200;
	mov.u64 	%rd13, precalc_xorwow_matrix;
	add.s64 	%rd5, %rd13, %rd12;
	mov.b32 	%r1023, 0;
	mov.u32 	%r1024, %r1023;
	mov.u32 	%r1025, %r1023;
	mov.u32 	%r1026, %r1023;
	mov.u32 	%r1027, %r1023;
	mov.u32 	%r1016, %r1023;
$L__BB0_4:
	mul.wide.u32 	%rd14, %r1016, 4;
	add.s64 	%rd15, %rd1, %rd14;
	ld.local.u32 	%r14, [%rd15+4];
	shl.b32 	%r15, %r1016, 5;
	mov.b32 	%r1022, 0;
$L__BB0_5:
	.pragma "nounroll";
	shr.u32 	%r580, %r14, %r1022;
	and.b32  	%r581, %r580, 1;
	setp.eq.b32 	%p3, %r581, 1;
	not.pred 	%p4, %p3;
	add.s32 	%r582, %r15, %r1022;
	mul.lo.s32 	%r583, %r582, 5;
	mul.wide.u32 	%rd16, %r583, 4;
	add.s64 	%rd6, %rd5, %rd16;
	@%p4 bra 	$L__BB0_7;
	ld.global.u32 	%r584, [%rd6];
	xor.b32  	%r1027, %r1027, %r584;
	ld.global.u32 	%r585, [%rd6+4];
	xor.b32  	%r1026, %r1026, %r585;
	ld.global.u32 	%r586, [%rd6+8];
	xor.b32  	%r1025, %r1025, %r586;
	ld.global.u32 	%r587, [%rd6+12];
	xor.b32  	%r1024, %r1024, %r587;
	ld.global.u32 	%r588, [%rd6+16];
	xor.b32  	%r1023, %r1023, %r588;
$L__BB0_7:
	and.b32  	%r590, %r580, 2;
	setp.eq.s32 	%p5, %r590, 0;
	@%p5 bra 	$L__BB0_9;
	ld.global.u32 	%r591, [%rd6+20];
	xor.b32  	%r1027, %r1027, %r591;
	ld.global.u32 	%r592, [%rd6+24];
	xor.b32  	%r1026, %r1026, %r592;
	ld.global.u32 	%r593, [%rd6+28];
	xor.b32  	%r1025, %r1025, %r593;
	ld.global.u32 	%r594, [%rd6+32];
	xor.b32  	%r1024, %r1024, %r594;
	ld.global.u32 	%r595, [%rd6+36];
	xor.b32  	%r1023, %r1023, %r595;
$L__BB0_9:
	and.b32  	%r597, %r580, 4;
	setp.eq.s32 	%p6, %r597, 0;
	@%p6 bra 	$L__BB0_11;
	ld.global.u32 	%r598, [%rd6+40];
	xor.b32  	%r1027, %r1027, %r598;
	ld.global.u32 	%r599, [%rd6+44];
	xor.b32  	%r1026, %r1026, %r599;
	ld.global.u32 	%r600, [%rd6+48];
	xor.b32  	%r1025, %r1025, %r600;
	ld.global.u32 	%r601, [%rd6+52];
	xor.b32  	%r1024, %r1024, %r601;
	ld.global.u32 	%r602, [%rd6+56];
	xor.b32  	%r1023, %r1023, %r602;
$L__BB0_11:
	and.b32  	%r604, %r580, 8;
	setp.eq.s32 	%p7, %r604, 0;
	@%p7 bra 	$L__BB0_13;
	ld.global.u32 	%r605, [%rd6+60];
	xor.b32  	%r1027, %r1027, %r605;
	ld.global.u32 	%r606, [%rd6+64];
	xor.b32  	%r1026, %r1026, %r606;
	ld.global.u32 	%r607, [%rd6+68];
	xor.b32  	%r1025, %r1025, %r607;
	ld.global.u32 	%r608, [%rd6+72];
	xor.b32  	%r1024, %r1024, %r608;
	ld.global.u32 	%r609, [%rd6+76];
	xor.b32  	%r1023, %r1023, %r609;
$L__BB0_13:
	and.b32  	%r611, %r580, 16;
	setp.eq.s32 	%p8, %r611, 0;
	@%p8 bra 	$L__BB0_15;
	ld.global.u32 	%r612, [%rd6+80];
	xor.b32  	%r1027, %r1027, %r612;
	ld.global.u32 	%r613, [%rd6+84];
	xor.b32  	%r1026, %r1026, %r613;
	ld.global.u32 	%r614, [%rd6+88];
	xor.b32  	%r1025, %r1025, %r614;
	ld.global.u32 	%r615, [%rd6+92];
	xor.b32  	%r1024, %r1024, %r615;
	ld.global.u32 	%r616, [%rd6+96];
	xor.b32  	%r1023, %r1023, %r616;
$L__BB0_15:
	and.b32  	%r618, %r580, 32;
	setp.eq.s32 	%p9, %r618, 0;
	@%p9 bra 	$L__BB0_17;
	ld.global.u32 	%r619, [%rd6+100];
	xor.b32  	%r1027, %r1027, %r619;
	ld.global.u32 	%r620, [%rd6+104];
	xor.b32  	%r1026, %r1026, %r620;
	ld.global.u32 	%r621, [%rd6+108];
	xor.b32  	%r1025, %r1025, %r621;
	ld.global.u32 	%r622, [%rd6+112];
	xor.b32  	%r1024, %r1024, %r622;
	ld.global.u32 	%r623, [%rd6+116];
	xor.b32  	%r1023, %r1023, %r623;
$L__BB0_17:
	and.b32  	%r625, %r580, 64;
	setp.eq.s32 	%p10, %r625, 0;
	@%p10 bra 	$L__BB0_19;
	ld.global.u32 	%r626, [%rd6+120];
	xor.b32  	%r1027, %r1027, %r626;
	ld.global.u32 	%r627, [%rd6+124];
	xor.b32  	%r1026, %r1026, %r627;
	ld.global.u32 	%r628, [%rd6+128];
	xor.b32  	%r1025, %r1025, %r628;
	ld.global.u32 	%r629, [%rd6+132];
	xor.b32  	%r1024, %r1024, %r629;
	ld.global.u32 	%r630, [%rd6+136];
	xor.b32  	%r1023, %r1023, %r630;
$L__BB0_19:
	and.b32  	%r632, %r580, 128;
	setp.eq.s32 	%p11, %r632, 0;
	@%p11 bra 	$L__BB0_21;
	ld.global.u32 	%r633, [%rd6+140];
	xor.b32  	%r1027, %r1027, %r633;
	ld.global.u32 	%r634, [%rd6+144];
	xor.b32  	%r1026, %r1026, %r634;
	ld.global.u32 	%r635, [%rd6+148];
	xor.b32  	%r1025, %r1025, %r635;
	ld.global.u32 	%r636, [%rd6+152];
	xor.b32  	%r1024, %r1024, %r636;
	ld.global.u32 	%r637, [%rd6+156];
	xor.b32  	%r1023, %r1023, %r637;
$L__BB0_21:
	and.b32  	%r639, %r580, 256;
	setp.eq.s32 	%p12, %r639, 0;
	@%p12 bra 	$L__BB0_23;
	ld.global.u32 	%r640, [%rd6+160];
	xor.b32  	%r1027, %r1027, %r640;
	ld.global.u32 	%r641, [%rd6+164];
	xor.b32  	%r1026, %r1026, %r641;
	ld.global.u32 	%r642, [%rd6+168];
	xor.b32  	%r1025, %r1025, %r642;
	ld.global.u32 	%r643, [%rd6+172];
	xor.b32  	%r1024, %r1024, %r643;
	ld.global.u32 	%r644, [%rd6+176];
	xor.b32  	%r1023, %r1023, %r644;
$L__BB0_23:
	and.b32  	%r646, %r580, 512;
	setp.eq.s32 	%p13, %r646, 0;
	@%p13 bra 	$L__BB0_25;
	ld.global.u32 	%r647, [%rd6+180];
	xor.b32  	%r1027, %r1027, %r647;
	ld.global.u32 	%r648, [%rd6+184];
	xor.b32  	%r1026, %r1026, %r648;
	ld.global.u32 	%r649, [%rd6+188];
	xor.b32  	%r1025, %r1025, %r649;
	ld.global.u32 	%r650, [%rd6+192];
	xor.b32  	%r1024, %r1024, %r650;
	ld.global.u32 	%r651, [%rd6+196];
	xor.b32  	%r1023, %r1023, %r651;
$L__BB0_25:
	and.b32  	%r653, %r580, 1024;
	setp.eq.s32 	%p14, %r653, 0;
	@%p14 bra 	$L__BB0_27;
	ld.global.u32 	%r654, [%rd6+200];
	xor.b32  	%r1027, %r1027, %r654;
	ld.global.u32 	%r655, [%rd6+204];
	xor.b32  	%r1026, %r1026, %r655;
	ld.global.u32 	%r656, [%rd6+208];
	xor.b32  	%r1025, %r1025, %r656;
	ld.global.u32 	%r657, [%rd6+212];
	xor.b32  	%r1024, %r1024, %r657;
	ld.global.u32 	%r658, [%rd6+216];
	xor.b32  	%r1023, %r1023, %r658;
$L__BB0_27:
	and.b32  	%r660, %r580, 2048;
	setp.eq.s32 	%p15, %r660, 0;
	@%p15 bra 	$L__BB0_29;
	ld.global.u32 	%r661, [%rd6+220];
	xor.b32  	%r1027, %r1027, %r661;
	ld.global.u32 	%r662, [%rd6+224];
	xor.b32  	%r1026, %r1026, %r662;
	ld.global.u32 	%r663, [%rd6+228];
	xor.b32  	%r1025, %r1025, %r663;
	ld.global.u32 	%r664, [%rd6+232];
	xor.b32  	%r1024, %r1024, %r664;
	ld.global.u32 	%r665, [%rd6+236];
	xor.b32  	%r1023, %r1023, %r665;
$L__BB0_29:
	and.b32  	%r667, %r580, 4096;
	setp.eq.s32 	%p16, %r667, 0;
	@%p16 bra 	$L__BB0_31;
	ld.global.u32 	%r668, [%rd6+240];
	xor.b32  	%r1027, %r1027, %r668;
	ld.global.u32 	%r669, [%rd6+244];
	xor.b32  	%r1026, %r1026, %r669;
	ld.global.u32 	%r670, [%rd6+248];
	xor.b32  	%r1025, %r1025, %r670;
	ld.global.u32 	%r671, [%rd6+252];
	xor.b32  	%r1024, %r1024, %r671;
	ld.global.u32 	%r672, [%rd6+256];
	xor.b32  	%r1023, %r1023, %r672;
$L__BB0_31:
	and.b32  	%r674, %r580, 8192;
	setp.eq.s32 	%p17, %r674, 0;
	@%p17 bra 	$L__BB0_33;
	ld.global.u32 	%r675, [%rd6+260];
	xor.b32  	%r1027, %r1027, %r675;
	ld.global.u32 	%r676, [%rd6+264];
	xor.b32  	%r1026, %r1026, %r676;
	ld.global.u32 	%r677, [%rd6+268];
	xor.b32  	%r1025, %r1025, %r677;
	ld.global.u32 	%r678, [%rd6+272];
	xor.b32  	%r1024, %r1024, %r678;
	ld.global.u32 	%r679, [%rd6+276];
	xor.b32  	%r1023, %r1023, %r679;
$L__BB0_33:
	and.b32  	%r681, %r580, 16384;
	setp.eq.s32 	%p18, %r681, 0;
	@%p18 bra 	$L__BB0_35;
	ld.global.u32 	%r682, [%rd6+280];
	xor.b32  	%r1027, %r1027, %r682;
	ld.global.u32 	%r683, [%rd6+284];
	xor.b32  	%r1026, %r1026, %r683;
	ld.global.u32 	%r684, [%rd6+288];
	xor.b32  	%r1025, %r1025, %r684;
	ld.global.u32 	%r685, [%rd6+292];
	xor.b32  	%r1024, %r1024, %r685;
	ld.global.u32 	%r686, [%rd6+296];
	xor.b32  	%r1023, %r1023, %r686;
$L__BB0_35:
	and.b32  	%r688, %r580, 32768;
	setp.eq.s32 	%p19, %r688, 0;
	@%p19 bra 	$L__BB0_37;
	ld.global.u32 	%r689, [%rd6+300];
	xor.b32  	%r1027, %r1027, %r689;
	ld.global.u32 	%r690, [%rd6+304];
	xor.b32  	%r1026, %r1026, %r690;
	ld.global.u32 	%r691, [%rd6+308];
	xor.b32  	%r1025, %r1025, %r691;
	ld.global.u32 	%r692, [%rd6+312];
	xor.b32  	%r1024, %r1024, %r692;
	ld.global.u32 	%r693, [%rd6+316];
	xor.b32  	%r1023, %r1023, %r693;
$L__BB0_37:
	add.s32 	%r1022, %r1022, 16;
	setp.ne.s32 	%p20, %r1022, 32;
	@%p20 bra 	$L__BB0_5;
	mad.lo.s32 	%r694, %r1016, -31, %r15;
	add.s32 	%r1016, %r694, 1;
	setp.ne.s32 	%p21, %r1016, 5;
	@%p21 bra 	$L__BB0_4;
	st.local.u32 	[%rd1+4], %r1027;
	st.local.v2.u32 	[%rd1+8], {%r1026, %r1025};
	st.local.v2.u32 	[%rd1+16], {%r1024, %r1023};
	setp.eq.s64 	%p22, %rd4, 1;
	@%p22 bra 	$L__BB0_114;
	mov.b32 	%r1023, 0;
	mov.u32 	%r1024, %r1023;
	mov.u32 	%r1025, %r1023;
	mov.u32 	%r1026, %r1023;
	mov.u32 	%r1027, %r1023;
	mov.u32 	%r1108, %r1023;
$L__BB0_41:
	mul.wide.u32 	%rd17, %r1108, 4;
	add.s64 	%rd18, %rd1, %rd17;
	ld.local.u32 	%r190, [%rd18+4];
	shl.b32 	%r191, %r1108, 5;
	mov.b32 	%r1114, 0;
$L__BB0_42:
	.pragma "nounroll";
	shr.u32 	%r697, %r190, %r1114;
	and.b32  	%r698, %r697, 1;
	setp.eq.b32 	%p23, %r698, 1;
	not.pred 	%p24, %p23;
	add.s32 	%r699, %r191, %r1114;
	mul.lo.s32 	%r700, %r699, 5;
	mul.wide.u32 	%rd19, %r700, 4;
	add.s64 	%rd7, %rd5, %rd19;
	@%p24 bra 	$L__BB0_44;
	ld.global.u32 	%r701, [%rd7];
	xor.b32  	%r1027, %r1027, %r701;
	ld.global.u32 	%r702, [%rd7+4];
	xor.b32  	%r1026, %r1026, %r702;
	ld.global.u32 	%r703, [%rd7+8];
	xor.b32  	%r1025, %r1025, %r703;
	ld.global.u32 	%r704, [%rd7+12];
	xor.b32  	%r1024, %r1024, %r704;
	ld.global.u32 	%r705, [%rd7+16];
	xor.b32  	%r1023, %r1023, %r705;
$L__BB0_44:
	and.b32  	%r707, %r697, 2;
	setp.eq.s32 	%p25, %r707, 0;
	@%p25 bra 	$L__BB0_46;
	ld.global.u32 	%r708, [%rd7+20];
	xor.b32  	%r1027, %r1027, %r708;
	ld.global.u32 	%r709, [%rd7+24];
	xor.b32  	%r1026, %r1026, %r709;
	ld.global.u32 	%r710, [%rd7+28];
	xor.b32  	%r1025, %r1025, %r710;
	ld.global.u32 	%r711, [%rd7+32];
	xor.b32  	%r1024, %r1024, %r711;
	ld.global.u32 	%r712, [%rd7+36];
	xor.b32  	%r1023, %r1023, %r712;
$L__BB0_46:
	and.b32  	%r714, %r697, 4;
	setp.eq.s32 	%p26, %r714, 0;
	@%p26 bra 	$L__BB0_48;
	ld.global.u32 	%r715, [%rd7+40];
	xor.b32  	%r1027, %r1027, %r715;
	ld.global.u32 	%r716, [%rd7+44];
	xor.b32  	%r1026, %r1026, %r716;
	ld.global.u32 	%r717, [%rd7+48];
	xor.b32  	%r1025, %r1025, %r717;
	ld.global.u32 	%r718, [%rd7+52];
	xor.b32  	%r1024, %r1024, %r718;
	ld.global.u32 	%r719, [%rd7+56];
	xor.b32  	%r1023, %r1023, %r719;
$L__BB0_48:
	and.b32  	%r721, %r697, 8;
	setp.eq.s32 	%p27, %r721, 0;
	@%p27 bra 	$L__BB0_50;
	ld.global.u32 	%r722, [%rd7+60];
	xor.b32  	%r1027, %r1027, %r722;
	ld.global.u32 	%r723, [%rd7+64];
	xor.b32  	%r1026, %r1026, %r723;
	ld.global.u32 	%r724, [%rd7+68];
	xor.b32  	%r1025, %r1025, %r724;
	ld.global.u32 	%r725, [%rd7+72];
	xor.b32  	%r1024, %r1024, %r725;
	ld.global.u32 	%r726, [%rd7+76];
	xor.b32  	%r1023, %r1023, %r726;
$L__BB0_50:
	and.b32  	%r728, %r697, 16;
	setp.eq.s32 	%p28, %r728, 0;
	@%p28 bra 	$L__BB0_52;
	ld.global.u32 	%r729, [%rd7+80];
	xor.b32  	%r1027, %r1027, %r729;
	ld.global.u32 	%r730, [%rd7+84];
	xor.b32  	%r1026, %r1026, %r730;
	ld.global.u32 	%r731, [%rd7+88];
	xor.b32  	%r1025, %r1025, %r731;
	ld.global.u32 	%r732, [%rd7+92];
	xor.b32  	%r1024, %r1024, %r732;
	ld.global.u32 	%r733, [%rd7+96];
	xor.b32  	%r1023, %r1023, %r733;
$L__BB0_52:
	and.b32  	%r735, %r697, 32;
	setp.eq.s32 	%p29, %r735, 0;
	@%p29 bra 	$L__BB0_54;
	ld.global.u32 	%r736, [%rd7+100];
	xor.b32  	%r1027, %r1027, %r736;
	ld.global.u32 	%r737, [%rd7+104];
	xor.b32  	%r1026, %r1026, %r737;
	ld.global.u32 	%r738, [%rd7+108];
	xor.b32  	%r1025, %r1025, %r738;
	ld.global.u32 	%r739, [%rd7+112];
	xor.b32  	%r1024, %r1024, %r739;
	ld.global.u32 	%r740, [%rd7+116];
	xor.b32  	%r1023, %r1023, %r740;
$L__BB0_54:
	and.b32  	%r742, %r697, 64;
	setp.eq.s32 	%p30, %r742, 0;
	@%p30 bra 	$L__BB0_56;
	ld.global.u32 	%r743, [%rd7+120];
	xor.b32  	%r1027, %r1027, %r743;
	ld.global.u32 	%r744, [%rd7+124];
	xor.b32  	%r1026, %r1026, %r744;
	ld.global.u32 	%r745, [%rd7+128];
	xor.b32  	%r1025, %r1025, %r745;
	ld.global.u32 	%r746, [%rd7+132];
	xor.b32  	%r1024, %r1024, %r746;
	ld.global.u32 	%r747, [%rd7+136];
	xor.b32  	%r1023, %r1023, %r747;
$L__BB0_56:
	and.b32  	%r749, %r697, 128;
	setp.eq.s32 	%p31, %r749, 0;
	@%p31 bra 	$L__BB0_58;
	ld.global.u32 	%r750, [%rd7+140];
	xor.b32  	%r1027, %r1027, %r750;
	ld.global.u32 	%r751, [%rd7+144];
	xor.b32  	%r1026, %r1026, %r751;
	ld.global.u32 	%r752, [%rd7+148];
	xor.b32  	%r1025, %r1025, %r752;
	ld.global.u32 	%r753, [%rd7+152];
	xor.b32  	%r1024, %r1024, %r753;
	ld.global.u32 	%r754, [%rd7+156];
	xor.b32  	%r1023, %r1023, %r754;
$L__BB0_58:
	and.b32  	%r756, %r697, 256;
	setp.eq.s32 	%p32, %r756, 0;
	@%p32 bra 	$L__BB0_60;
	ld.global.u32 	%r757, [%rd7+160];
	xor.b32  	%r1027, %r1027, %r757;
	ld.global.u32 	%r758, [%rd7+164];
	xor.b32  	%r1026, %r1026, %r758;
	ld.global.u32 	%r759, [%rd7+168];
	xor.b32  	%r1025, %r1025, %r759;
	ld.global.u32 	%r760, [%rd7+172];
	xor.b32  	%r1024, %r1024, %r760;
	ld.global.u32 	%r761, [%rd7+176];
	xor.b32  	%r1023, %r1023, %r761;
$L__BB0_60:
	and.b32  	%r763, %r697, 512;
	setp.eq.s32 	%p33, %r763, 0;
	@%p33 bra 	$L__BB0_62;
	ld.global.u32 	%r764, [%rd7+180];
	xor.b32  	%r1027, %r1027, %r764;
	ld.global.u32 	%r765, [%rd7+184];
	xor.b32  	%r1026, %r1026, %r765;
	ld.global.u32 	%r766, [%rd7+188];
	xor.b32  	%r1025, %r1025, %r766;
	ld.global.u32 	%r767, [%rd7+192];
	xor.b32  	%r1024, %r1024, %r767;
	ld.global.u32 	%r768, [%rd7+196];
	xor.b32  	%r1023, %r1023, %r768;
$L__BB0_62:
	and.b32  	%r770, %r697, 1024;
	setp.eq.s32 	%p34, %r770, 0;
	@%p34 bra 	$L__BB0_64;
	ld.global.u32 	%r771, [%rd7+200];
	xor.b32  	%r1027, %r1027, %r771;
	ld.global.u32 	%r772, [%rd7+204];
	xor.b32  	%r1026, %r1026, %r772;
	ld.global.u32 	%r773, [%rd7+208];
	xor.b32  	%r1025, %r1025, %r773;
	ld.global.u32 	%r774, [%rd7+212];
	xor.b32  	%r1024, %r1024, %r774;
	ld.global.u32 	%r775, [%rd7+216];
	xor.b32  	%r1023, %r1023, %r775;
$L__BB0_64:
	and.b32  	%r777, %r697, 2048;
	setp.eq.s32 	%p35, %r777, 0;
	@%p35 bra 	$L__BB0_66;
	ld.global.u32 	%r778, [%rd7+220];
	xor.b32  	%r1027, %r1027, %r778;
	ld.global.u32 	%r779, [%rd7+224];
	xor.b32  	%r1026, %r1026, %r779;
	ld.global.u32 	%r780, [%rd7+228];
	xor.b32  	%r1025, %r1025, %r780;
	ld.global.u32 	%r781, [%rd7+232];
	xor.b32  	%r1024, %r1024, %r781;
	ld.global.u32 	%r782, [%rd7+236];
	xor.b32  	%r1023, %r1023, %r782;
$L__BB0_66:
	and.b32  	%r784, %r697, 4096;
	setp.eq.s32 	%p36, %r784, 0;
	@%p36 bra 	$L__BB0_68;
	ld.global.u32 	%r785, [%rd7+240];
	xor.b32  	%r1027, %r1027, %r785;
	ld.global.u32 	%r786, [%rd7+244];
	xor.b32  	%r1026, %r1026, %r786;
	ld.global.u32 	%r787, [%rd7+248];
	xor.b32  	%r1025, %r1025, %r787;
	ld.global.u32 	%r788, [%rd7+252];
	xor.b32  	%r1024, %r1024, %r788;
	ld.global.u32 	%r789, [%rd7+256];
	xor.b32  	%r1023, %r1023, %r789;
$L__BB0_68:
	and.b32  	%r791, %r697, 8192;
	setp.eq.s32 	%p37, %r791, 0;
	@%p37 bra 	$L__BB0_70;
	ld.global.u32 	%r792, [%rd7+260];
	xor.b32  	%r1027, %r1027, %r792;
	ld.global.u32 	%r793, [%rd7+264];
	xor.b32  	%r1026, %r1026, %r793;
	ld.global.u32 	%r794, [%rd7+268];
	xor.b32  	%r1025, %r1025, %r794;
	ld.global.u32 	%r795, [%rd7+272];
	xor.b32  	%r1024, %r1024, %r795;
	ld.global.u32 	%r796, [%rd7+276];
	xor.b32  	%r1023, %r1023, %r796;
$L__BB0_70:
	and.b32  	%r798, %r697, 16384;
	setp.eq.s32 	%p38, %r798, 0;
	@%p38 bra 	$L__BB0_72;
	ld.global.u32 	%r799, [%rd7+280];
	xor.b32  	%r1027, %r1027, %r799;
	ld.global.u32 	%r800, [%rd7+284];
	xor.b32  	%r1026, %r1026, %r800;
	ld.global.u32 	%r801, [%rd7+288];
	xor.b32  	%r1025, %r1025, %r801;
	ld.global.u32 	%r802, [%rd7+292];
	xor.b32  	%r1024, %r1024, %r802;
	ld.global.u32 	%r803, [%rd7+296];
	xor.b32  	%r1023, %r1023, %r803;
$L__BB0_72:
	and.b32  	%r805, %r697, 32768;
	setp.eq.s32 	%p39, %r805, 0;
	@%p39 bra 	$L__BB0_74;
	ld.global.u32 	%r806, [%rd7+300];
	xor.b32  	%r1027, %r1027, %r806;
	ld.global.u32 	%r807, [%rd7+304];
	xor.b32  	%r1026, %r1026, %r807;
	ld.global.u32 	%r808, [%rd7+308];
	xor.b32  	%r1025, %r1025, %r808;
	ld.global.u32 	%r809, [%rd7+312];
	xor.b32  	%r1024, %r1024, %r809;
	ld.global.u32 	%r810, [%rd7+316];
	xor.b32  	%r1023, %r1023, %r810;
$L__BB0_74:
	add.s32 	%r1114, %r1114, 16;
	setp.ne.s32 	%p40, %r1114, 32;
	@%p40 bra 	$L__BB0_42;
	mad.lo.s32 	%r811, %r1108, -31, %r191;
	add.s32 	%r1108, %r811, 1;
	setp.ne.s32 	%p41, %r1108, 5;
	@%p41 bra 	$L__BB0_41;
	st.local.u32 	[%rd1+4], %r1027;
	st.local.v2.u32 	[%rd1+8], {%r1026, %r1025};
	st.local.v2.u32 	[%rd1+16], {%r1024, %r1023};
	setp.ne.s64 	%p42, %rd4, 3;
	@%p42 bra 	$L__BB0_114;
	mov.b32 	%r1023, 0;
	mov.u32 	%r1024, %r1023;
	mov.u32 	%r1025, %r1023;
	mov.u32 	%r1026, %r1023;
	mov.u32 	%r1027, %r1023;
	mov.u32 	%r1200, %r1023;
$L__BB0_78:
	mul.wide.u32 	%rd20, %r1200, 4;
	add.s64 	%rd21, %rd1, %rd20;
	ld.local.u32 	%r366, [%rd21+4];
	shl.b32 	%r367, %r1200, 5;
	mov.b32 	%r1206, 0;
$L__BB0_79:
	.pragma "nounroll";
	shr.u32 	%r814, %r366, %r1206;
	and.b32  	%r815, %r814, 1;
	setp.eq.b32 	%p43, %r815, 1;
	not.pred 	%p44, %p43;
	add.s32 	%r816, %r367, %r1206;
	mul.lo.s32 	%r817, %r816, 5;
	mul.wide.u32 	%rd22, %r817, 4;
	add.s64 	%rd8, %rd5, %rd22;
	@%p44 bra 	$L__BB0_81;
	ld.global.u32 	%r818, [%rd8];
	xor.b32  	%r1027, %r1027, %r818;
	ld.global.u32 	%r819, [%rd8+4];
	xor.b32  	%r1026, %r1026, %r819;
	ld.global.u32 	%r820, [%rd8+8];
	xor.b32  	%r1025, %r1025, %r820;
	ld.global.u32 	%r821, [%rd8+12];
	xor.b32  	%r1024, %r1024, %r821;
	ld.global.u32 	%r822, [%rd8+16];
	xor.b32  	%r1023, %r1023, %r822;
$L__BB0_81:
	and.b32  	%r824, %r814, 2;
	setp.eq.s32 	%p45, %r824, 0;
	@%p45 bra 	$L__BB0_83;
	ld.global.u32 	%r825, [%rd8+20];
	xor.b32  	%r1027, %r1027, %r825;
	ld.global.u32 	%r826, [%rd8+24];
	xor.b32  	%r1026, %r1026, %r826;
	ld.global.u32 	%r827, [%rd8+28];
	xor.b32  	%r1025, %r1025, %r827;
	ld.global.u32 	%r828, [%rd8+32];
	xor.b32  	%r1024, %r1024, %r828;
	ld.global.u32 	%r829, [%rd8+36];
	xor.b32  	%r1023, %r1023, %r829;
$L__BB0_83:
	and.b32  	%r831, %r814, 4;
	setp.eq.s32 	%p46, %r831, 0;
	@%p46 bra 	$L__BB0_85;
	ld.global.u32 	%r832, [%rd8+40];
	xor.b32  	%r1027, %r1027, %r832;
	ld.global.u32 	%r833, [%rd8+44];
	xor.b32  	%r1026, %r1026, %r833;
	ld.global.u32 	%r834, [%rd8+48];
	xor.b32  	%r1025, %r1025, %r834;
	ld.global.u32 	%r835, [%rd8+52];
	xor.b32  	%r1024, %r1024, %r835;
	ld.global.u32 	%r836, [%rd8+56];
	xor.b32  	%r1023, %r1023, %r836;
$L__BB0_85:
	and.b32  	%r838, %r814, 8;
	setp.eq.s32 	%p47, %r838, 0;
	@%p47 bra 	$L__BB0_87;
	ld.global.u32 	%r839, [%rd8+60];
	xor.b32  	%r1027, %r1027, %r839;
	ld.global.u32 	%r840, [%rd8+64];
	xor.b32  	%r1026, %r1026, %r840;
	ld.global.u32 	%r841, [%rd8+68];
	xor.b32  	%r1025, %r1025, %r841;
	ld.global.u32 	%r842, [%rd8+72];
	xor.b32  	%r1024, %r1024, %r842;
	ld.global.u32 	%r843, [%rd8+76];
	xor.b32  	%r1023, %r1023, %r843;
$L__BB0_87:
	and.b32  	%r845, %r814, 16;
	setp.eq.s32 	%p48, %r845, 0;
	@%p48 bra 	$L__BB0_89;
	ld.global.u32 	%r846, [%rd8+80];
	xor.b32  	%r1027, %r1027, %r846;
	ld.global.u32 	%r847, [%rd8+84];
	xor.b32  	%r1026, %r1026, %r847;
	ld.global.u32 	%r848, [%rd8+88];
	xor.b32  	%r1025, %r1025, %r848;
	ld.global.u32 	%r849, [%rd8+92];
	xor.b32  	%r1024, %r1024, %r849;
	ld.global.u32 	%r850, [%rd8+96];
	xor.b32  	%r1023, %r1023, %r850;
$L__BB0_89:
	and.b32  	%r852, %r814, 32;
	setp.eq.s32 	%p49, %r852, 0;
	@%p49 bra 	$L__BB0_91;
	ld.global.u32 	%r853, [%rd8+100];
	xor.b32  	%r1027, %r1027, %r853;
	ld.global.u32 	%r854, [%rd8+104];
	xor.b32  	%r1026, %r1026, %r854;
	ld.global.u32 	%r855, [%rd8+108];
	xor.b32  	%r1025, %r1025, %r855;
	ld.global.u32 	%r856, [%rd8+112];
	xor.b32  	%r1024, %r1024, %r856;
	ld.global.u32 	%r857, [%rd8+116];
	xor.b32  	%r1023, %r1023, %r857;
$L__BB0_91:
	and.b32  	%r859, %r814, 64;
	setp.eq.s32 	%p50, %r859, 0;
	@%p50 bra 	$L__BB0_93;
	ld.global.u32 	%r860, [%rd8+120];
	xor.b32  	%r1027, %r1027, %r860;
	ld.global.u32 	%r861, [%rd8+124];
	xor.b32  	%r1026, %r1026, %r861;
	ld.global.u32 	%r862, [%rd8+128];
	xor.b32  	%r1025, %r1025, %r862;
	ld.global.u32 	%r863, [%rd8+132];
	xor.b32  	%r1024, %r1024, %r863;
	ld.global.u32 	%r864, [%rd8+136];
	xor.b32  	%r1023, %r1023, %r864;
$L__BB0_93:
	and.b32  	%r866, %r814, 128;
	setp.eq.s32 	%p51, %r866, 0;
	@%p51 bra 	$L__BB0_95;
	ld.global.u32 	%r867, [%rd8+140];
	xor.b32  	%r1027, %r1027, %r867;
	ld.global.u32 	%r868, [%rd8+144];
	xor.b32  	%r1026, %r1026, %r868;
	ld.global.u32 	%r869, [%rd8+148];
	xor.b32  	%r1025, %r1025, %r869;
	ld.global.u32 	%r870, [%rd8+152];
	xor.b32  	%r1024, %r1024, %r870;
	ld.global.u32 	%r871, [%rd8+156];
	xor.b32  	%r1023, %r1023, %r871;
$L__BB0_95:
	and.b32  	%r873, %r814, 256;
	setp.eq.s32 	%p52, %r873, 0;
	@%p52 bra 	$L__BB0_97;
	ld.global.u32 	%r874, [%rd8+160];
	xor.b32  	%r1027, %r1027, %r874;
	ld.global.u32 	%r875, [%rd8+164];
	xor.b32  	%r1026, %r1026, %r875;
	ld.global.u32 	%r876, [%rd8+168];
	xor.b32  	%r1025, %r1025, %r876;
	ld.global.u32 	%r877, [%rd8+172];
	xor.b32  	%r1024, %r1024, %r877;
	ld.global.u32 	%r878, [%rd8+176];
	xor.b32  	%r1023, %r1023, %r878;
$L__BB0_97:
	and.b32  	%r880, %r814, 512;
	setp.eq.s32 	%p53, %r880, 0;
	@%p53 bra 	$L__BB0_99;
	ld.global.u32 	%r881, [%rd8+180];
	xor.b32  	%r1027, %r1027, %r881;
	ld.global.u32 	%r882, [%rd8+184];
	xor.b32  	%r1026, %r1026, %r882;
	ld.global.u32 	%r883, [%rd8+188];
	xor.b32  	%r1025, %r1025, %r883;
	ld.global.u32 	%r884, [%rd8+192];
	xor.b32  	%r1024, %r1024, %r884;
	ld.global.u32 	%r885, [%rd8+196];
	xor.b32  	%r1023, %r1023, %r885;
$L__BB0_99:
	and.b32  	%r887, %r814, 1024;
	setp.eq.s32 	%p54, %r887, 0;
	@%p54 bra 	$L__BB0_101;
	ld.global.u32 	%r888, [%rd8+200];
	xor.b32  	%r1027, %r1027, %r888;
	ld.global.u32 	%r889, [%rd8+204];
	xor.b32  	%r1026, %r1026, %r889;
	ld.global.u32 	%r890, [%rd8+208];
	xor.b32  	%r1025, %r1025, %r890;
	ld.global.u32 	%r891, [%rd8+212];
	xor.b32  	%r1024, %r1024, %r891;
	ld.global.u32 	%r892, [%rd8+216];
	xor.b32  	%r1023, %r1023, %r892;
$L__BB0_101:
	and.b32  	%r894, %r814, 2048;
	setp.eq.s32 	%p55, %r894, 0;
	@%p55 bra 	$L__BB0_103;
	ld.global.u32 	%r895, [%rd8+220];
	xor.b32  	%r1027, %r1027, %r895;
	ld.global.u32 	%r896, [%rd8+224];
	xor.b32  	%r1026, %r1026, %r896;
	ld.global.u32 	%r897, [%rd8+228];
	xor.b32  	%r1025, %r1025, %r897;
	ld.global.u32 	%r898, [%rd8+232];
	xor.b32  	%r1024, %r1024, %r898;
	ld.global.u32 	%r899, [%rd8+236];
	xor.b32  	%r1023, %r1023, %r899;
$L__BB0_103:
	and.b32  	%r901, %r814, 4096;
	setp.eq.s32 	%p56, %r901, 0;
	@%p56 bra 	$L__BB0_105;
	ld.global.u32 	%r902, [%rd8+240];
	xor.b32  	%r1027, %r1027, %r902;
	ld.global.u32 	%r903, [%rd8+244];
	xor.b32  	%r1026, %r1026, %r903;
	ld.global.u32 	%r904, [%rd8+248];
	xor.b32  	%r1025, %r1025, %r904;
	ld.global.u32 	%r905, [%rd8+252];
	xor.b32  	%r1024, %r1024, %r905;
	ld.global.u32 	%r906, [%rd8+256];
	xor.b32  	%r1023, %r1023, %r906;
$L__BB0_105:
	and.b32  	%r908, %r814, 8192;
	setp.eq.s32 	%p57, %r908, 0;
	@%p57 bra 	$L__BB0_107;
	ld.global.u32 	%r909, [%rd8+260];
	xor.b32  	%r1027, %r1027, %r909;
	ld.global.u32 	%r910, [%rd8+264];
	xor.b32  	%r1026, %r1026, %r910;
	ld.global.u32 	%r911, [%rd8+268];
	xor.b32  	%r1025, %r1025, %r911;
	ld.global.u32 	%r912, [%rd8+272];
	xor.b32  	%r1024, %r1024, %r912;
	ld.global.u32 	%r913, [%rd8+276];
	xor.b32  	%r1023, %r1023, %r913;
$L__BB0_107:
	and.b32  	%r915, %r814, 16384;
	setp.eq.s32 	%p58, %r915, 0;
	@%p58 bra 	$L__BB0_109;
	ld.global.u32 	%r916, [%rd8+280];
	xor.b32  	%r1027, %r1027, %r916;
	ld.global.u32 	%r917, [%rd8+284];
	xor.b32  	%r1026, %r1026, %r917;
	ld.global.u32 	%r918, [%rd8+288];
	xor.b32  	%r1025, %r1025, %r918;
	ld.global.u32 	%r919, [%rd8+292];
	xor.b32  	%r1024, %r1024, %r919;
	ld.global.u32 	%r920, [%rd8+296];
	xor.b32  	%r1023, %r1023, %r920;
$L__BB0_109:
	and.b32  	%r922, %r814, 32768;
	setp.eq.s32 	%p59, %r922, 0;
	@%p59 bra 	$L__BB0_111;
	ld.global.u32 	%r923, [%rd8+300];
	xor.b32  	%r1027, %r1027, %r923;
	ld.global.u32 	%r924, [%rd8+304];
	xor.b32  	%r1026, %r1026, %r924;
	ld.global.u32 	%r925, [%rd8+308];
	xor.b32  	%r1025, %r1025, %r925;
	ld.global.u32 	%r926, [%rd8+312];
	xor.b32  	%r1024, %r1024, %r926;
	ld.global.u32 	%r927, [%rd8+316];
	xor.b32  	%r1023, %r1023, %r927;
$L__BB0_111:
	add.s32 	%r1206, %r1206, 16;
	setp.ne.s32 	%p60, %r1206, 32;
	@%p60 bra 	$L__BB0_79;
	mad.lo.s32 	%r928, %r1200, -31, %r367;
	add.s32 	%r1200, %r928, 1;
	setp.ne.s32 	%p61, %r1200, 5;
	@%p61 bra 	$L__BB0_78;
	st.local.u32 	[%rd1+4], %r1027;
	st.local.v2.u32 	[%rd1+8], {%r1026, %r1025};
	st.local.v2.u32 	[%rd1+16], {%r1024, %r1023};
$L__BB0_114:
	shr.u64 	%rd24, %rd3, 2;
	add.s32 	%r1010, %r1010, 1;
	setp.gt.u64 	%p62, %rd3, 3;
	@%p62 bra 	$L__BB0_2;
$L__BB0_115:
	mov.b32 	%r1303, 0;
	mov.b32 	%r1297, 832457172;
	mov.u32 	%r1304, %r1303;
$L__BB0_116:
	shr.u32 	%r931, %r1027, 2;
	xor.b32  	%r932, %r931, %r1027;
	shl.b32 	%r933, %r1023, 4;
	shl.b32 	%r934, %r932, 1;
	xor.b32  	%r935, %r934, %r933;
	xor.b32  	%r936, %r935, %r932;
	xor.b32  	%r937, %r936, %r1023;
	shr.u32 	%r938, %r1026, 2;
	xor.b32  	%r939, %r938, %r1026;
	shl.b32 	%r940, %r937, 4;
	shl.b32 	%r941, %r939, 1;
	xor.b32  	%r942, %r941, %r940;
	xor.b32  	%r943, %r942, %r939;
	xor.b32  	%r944, %r943, %r937;
	shr.u32 	%r945, %r1025, 2;
	xor.b32  	%r946, %r945, %r1025;
	shl.b32 	%r947, %r944, 4;
	shl.b32 	%r948, %r946, 1;
	xor.b32  	%r949, %r948, %r947;
	xor.b32  	%r950, %r949, %r946;
	xor.b32  	%r951, %r950, %r944;
	shr.u32 	%r952, %r1024, 2;
	xor.b32  	%r953, %r952, %r1024;
	shl.b32 	%r954, %r951, 4;
	shl.b32 	%r955, %r953, 1;
	xor.b32  	%r956, %r955, %r954;
	xor.b32  	%r957, %r956, %r953;
	xor.b32  	%r1027, %r957, %r951;
	shr.u32 	%r958, %r1023, 2;
	xor.b32  	%r959, %r958, %r1023;
	shl.b32 	%r960, %r1027, 4;
	shl.b32 	%r961, %r959, 1;
	xor.b32  	%r962, %r961, %r960;
	xor.b32  	%r963, %r962, %r959;
	xor.b32  	%r1026, %r963, %r1027;
	shr.u32 	%r964, %r937, 2;
	xor.b32  	%r965, %r964, %r937;
	shl.b32 	%r966, %r1026, 4;
	shl.b32 	%r967, %r965, 1;
	xor.b32  	%r968, %r967, %r966;
	xor.b32  	%r969, %r968, %r965;
	xor.b32  	%r1025, %r969, %r1026;
	shr.u32 	%r970, %r944, 2;
	xor.b32  	%r971, %r970, %r944;
	shl.b32 	%r972, %r1025, 4;
	shl.b32 	%r973, %r971, 1;
	xor.b32  	%r974, %r973, %r972;
	xor.b32  	%r975, %r974, %r971;
	xor.b32  	%r1024, %r975, %r1025;
	shr.u32 	%r976, %r951, 2;
	xor.b32  	%r977, %r976, %r951;
	shl.b32 	%r978, %r1024, 4;
	shl.b32 	%r979, %r977, 1;
	xor.b32  	%r980, %r979, %r978;
	xor.b32  	%r981, %r980, %r977;
	xor.b32  	%r1023, %r981, %r1024;
	add.s32 	%r982, %r1297, %r1023;
	add.s32 	%r983, %r937, %r1297;
	cvt.rn.f32.u32 	%f1, %r983;
	fma.rn.f32 	%f2, %f1, 0f2F800000, 0f2F000000;
	add.s32 	%r984, %r1297, %r944;
	add.s32 	%r985, %r984, 362437;
	cvt.rn.f32.u32 	%f3, %r985;
	fma.rn.f32 	%f4, %f3, 0f2F800000, 0f2F000000;
	mul.f32 	%f5, %f4, %f4;
	fma.rn.f32 	%f6, %f2, %f2, %f5;
	sqrt.rn.f32 	%f7, %f6;
	setp.le.f32 	%p63, %f7, 0f3F800000;
	selp.u32 	%r986, 1, 0, %p63;
	add.s32 	%r987, %r1304, %r986;
	add.s32 	%r988, %r1297, %r951;
	add.s32 	%r989, %r988, 724874;
	cvt.rn.f32.u32 	%f8, %r989;
	fma.rn.f32 	%f9, %f8, 0f2F800000, 0f2F000000;
	add.s32 	%r990, %r1297, %r1027;
	add.s32 	%r991, %r990, 1087311;
	cvt.rn.f32.u32 	%f10, %r991;
	fma.rn.f32 	%f11, %f10, 0f2F800000, 0f2F000000;
	mul.f32 	%f12, %f11, %f11;
	fma.rn.f32 	%f13, %f9, %f9, %f12;
	sqrt.rn.f32 	%f14, %f13;
	setp.le.f32 	%p64, %f14, 0f3F800000;
	selp.u32 	%r992, 1, 0, %p64;
	add.s32 	%r993, %r987, %r992;
	add.s32 	%r994, %r1297, %r1026;
	add.s32 	%r995, %r994, 1449748;
	cvt.rn.f32.u32 	%f15, %r995;
	fma.rn.f32 	%f16, %f15, 0f2F800000, 0f2F000000;
	add.s32 	%r996, %r1297, %r1025;
	add.s32 	%r997, %r996, 1812185;
	cvt.rn.f32.u32 	%f17, %r997;
	fma.rn.f32 	%f18, %f17, 0f2F800000, 0f2F000000;
	mul.f32 	%f19, %f18, %f18;
	fma.rn.f32 	%f20, %f16, %f16, %f19;
	sqrt.rn.f32 	%f21, %f20;
	setp.le.f32 	%p65, %f21, 0f3F800000;
	selp.u32 	%r998, 1, 0, %p65;
	add.s32 	%r999, %r993, %r998;
	add.s32 	%r1000, %r1297, %r1024;
	add.s32 	%r1001, %r1000, 2174622;
	cvt.rn.f32.u32 	%f22, %r1001;
	fma.rn.f32 	%f23, %f22, 0f2F800000, 0f2F000000;
	add.s32 	%r1002, %r982, 2537059;
	cvt.rn.f32.u32 	%f24, %r1002;
	fma.rn.f32 	%f25, %f24, 0f2F800000, 0f2F000000;
	mul.f32 	%f26, %f25, %f25;
	fma.rn.f32 	%f27, %f23, %f23, %f26;
	sqrt.rn.f32 	%f28, %f27;
	setp.le.f32 	%p66, %f28, 0f3F800000;
	selp.u32 	%r1003, 1, 0, %p66;
	add.s32 	%r1304, %r999, %r1003;
	add.s32 	%r1303, %r1303, 4;
	add.s32 	%r1297, %r1297, 2899496;
	setp.ne.s32 	%p67, %r1303, 1000000;
	@%p67 bra 	$L__BB0_116;
	cvta.to.global.u64 	%rd23, %rd10;
	atom.global.add.u32 	%r1004, [%rd23], %r1304;
	ret;

}


// ===== COMPILED SASS (sm_100) =====

	.target	sm_100

	.elftype	@"ET_EXEC"


//--------------------- .note.nv.tkinfo           --------------------------
	.section	.note.nv.tkinfo,"",@"SHT_NOTE"
	.sectionflags	@"SHF_NOTE_NV_TKINFO"
	.tkinfo
        /*0018*/ 	.word	0x00000002
        /*0030*/ 	.string	""
        /*0030*/ 	.string	"ptxas"
        /*0030*/ 	.string	"Cuda compilation tools, release 13.0, V13.0.88"
        /*0030*/ 	.string	"Build cuda_13.0.r13.0/compiler.36424714_0"
        /*0030*/ 	.string	"-arch sm_100 -m 64 "



//--------------------- .note.nv.cuinfo           --------------------------
	.section	.note.nv.cuinfo,"",@"SHT_NOTE"
	.sectionflags	@"SHF_NOTE_NV_CUINFO"
        /*0018*/ 	.short	0x0002
        /*001a*/ 	.short	0x0064
        /*001c*/ 	.short	0x0082
	.zero		2


//--------------------- .nv.info                  --------------------------
	.section	.nv.info,"",@"SHT_CUDA_INFO"
	.align	4


	//----- nvinfo : EIATTR_REGCOUNT
	.align		4
        /*0000*/ 	.byte	0x04, 0x2f
        /*0002*/ 	.short	(.L_10 - .L_9)
	.align		4
.L_9:
        /*0004*/ 	.word	index@(_Z8PiKernelPi)
        /*0008*/ 	.word	0x00000020


	//----- nvinfo : EIATTR_FRAME_SIZE
	.align		4
.L_10:
        /*000c*/ 	.byte	0x04, 0x11
        /*000e*/ 	.short	(.L_12 - .L_11)
	.align		4
.L_11:
        /*0010*/ 	.word	index@($__internal_0_$__cuda_sm20_sqrt_rn_f32_slowpath)
        /*0014*/ 	.word	0x00000030


	//----- nvinfo : EIATTR_FRAME_SIZE
	.align		4
.L_12:
        /*0018*/ 	.byte	0x04, 0x11
        /*001a*/ 	.short	(.L_14 - .L_13)
	.align		4
.L_13:
        /*001c*/ 	.word	index@(_Z8PiKernelPi)
        /*0020*/ 	.word	0x00000030


	//----- nvinfo : EIATTR_MIN_STACK_SIZE
	.align		4
.L_14:
        /*0024*/ 	.byte	0x04, 0x12
        /*0026*/ 	.short	(.L_16 - .L_15)
	.align		4
.L_15:
        /*0028*/ 	.word	index@(_Z8PiKernelPi)
        /*002c*/ 	.word	0x00000030
.L_16:


//--------------------- .nv.compat                --------------------------
	.section	.nv.compat,"",@"SHT_CUDA_COMPAT_INFO"
	.align	4
        /*0000*/ 	.byte	0x02, 0x09, 0x00, 0x00, 0x02, 0x02, 0x01, 0x00, 0x02, 0x05, 0x05, 0x00, 0x03, 0x07, 0x01, 0x01
        /*0010*/ 	.byte	0x02, 0x03, 0x00, 0x00, 0x02, 0x06, 0x01, 0x00, 0x04, 0x0b, 0x08, 0x00, 0x01, 0x00, 0x00, 0x00
        /*0020*/ 	.byte	0x00, 0x00, 0x00, 0x00


//--------------------- .nv.info._Z8PiKernelPi    --------------------------
	.section	.nv.info._Z8PiKernelPi,"",@"SHT_CUDA_INFO"
	.sectionflags	@""
	.align	4


	//----- nvinfo : EIATTR_CUDA_API_VERSION
	.align		4
        /*0000*/ 	.byte	0x04, 0x37
        /*0002*/ 	.short	(.L_18 - .L_17)
.L_17:
        /*0004*/ 	.word	0x00000082


	//----- nvinfo : EIATTR_KPARAM_INFO
	.align		4
.L_18:
        /*0008*/ 	.byte	0x04, 0x17
        /*000a*/ 	.short	(.L_20 - .L_19)
.L_19:
        /*000c*/ 	.word	0x00000000
        /*0010*/ 	.short	0x0000
        /*0012*/ 	.short	0x0000
        /*0014*/ 	.byte	0x00, 0xf5, 0x21, 0x00


	//----- nvinfo : EIATTR_SPARSE_MMA_MASK
	.align		4
.L_20:
        /*0018*/ 	.byte	0x03, 0x50
        /*001a*/ 	.short	0x0000


	//----- nvinfo : EIATTR_MAXREG_COUNT
	.align		4
        /*001c*/ 	.byte	0x03, 0x1b
        /*001e*/ 	.short	0x00ff


	//----- nvinfo : EIATTR_MERCURY_ISA_VERSION
	.align		4
        /*0020*/ 	.byte	0x03, 0x5f
        /*0022*/ 	.short	0x0101


	//----- nvinfo : EIATTR_INT_WARP_WIDE_INSTR_OFFSETS
	.align		4
        /*0024*/ 	.byte	0x04, 0x31
        /*0026*/ 	.short	(.L_22 - .L_21)


	//   ....[0]....
.L_21:
        /*0028*/ 	.word	0x00003140


	//   ....[1]....
        /*002c*/ 	.word	0x00003160


	//----- nvinfo : EIATTR_VRC_CTA_INIT_COUNT
	.align		4
.L_22:
        /*0030*/ 	.byte	0x02, 0x4a
	.zero		1
	.zero		1


	//----- nvinfo : EIATTR_EXIT_INSTR_OFFSETS
	.align		4
        /*0034*/ 	.byte	0x04, 0x1c
        /*0036*/ 	.short	(.L_24 - .L_23)


	//   ....[0]....
.L_23:
        /*0038*/ 	.word	0x000031b0


	//----- nvinfo : EIATTR_CRS_STACK_SIZE
	.align		4
.L_24:
        /*003c*/ 	.byte	0x04, 0x1e
        /*003e*/ 	.short	(.L_26 - .L_25)
.L_25:
        /*0040*/ 	.word	0x00000000


	//----- nvinfo : EIATTR_CBANK_PARAM_SIZE
	.align		4
.L_26:
        /*0044*/ 	.byte	0x03, 0x19
        /*0046*/ 	.short	0x0008


	//----- nvinfo : EIATTR_PARAM_CBANK
	.align		4
        /*0048*/ 	.byte	0x04, 0x0a
        /*004a*/ 	.short	(.L_28 - .L_27)
	.align		4
.L_27:
        /*004c*/ 	.word	index@(.nv.constant0._Z8PiKernelPi)
        /*0050*/ 	.short	0x0380
        /*0052*/ 	.short	0x0008


	//----- nvinfo : EIATTR_SW_WAR
	.align		4
.L_28:
        /*0054*/ 	.byte	0x04, 0x36
        /*0056*/ 	.short	(.L_30 - .L_29)
.L_29:
        /*0058*/ 	.word	0x00000008
.L_30:


//--------------------- .nv.callgraph             --------------------------
	.section	.nv.callgraph,"",@"SHT_CUDA_CALLGRAPH"
	.align	4
	.sectionentsize	8
	.align		4
        /*0000*/ 	.word	0x00000000
	.align		4
        /*0004*/ 	.word	0xffffffff
	.align		4
        /*0008*/ 	.word	0x00000000
	.align		4
        /*000c*/ 	.word	0xfffffffe
	.align		4
        /*0010*/ 	.word	0x00000000
	.align		4
        /*0014*/ 	.word	0xfffffffd
	.align		4
        /*0018*/ 	.word	0x00000000
	.align		4
        /*001c*/ 	.word	0xfffffffc


//--------------------- .nv.constant4             --------------------------
	.section	.nv.constant4,"a",@progbits
	.align	8
	.align		8
.nv.constant4:
        /*0000*/ 	.dword	precalc_xorwow_matrix
	.align		8
        /*0008*/ 	.dword	precalc_xorwow_offset_matrix
	.align		8
        /*0010*/ 	.dword	mrg32k3aM1
	.align		8
        /*0018*/ 	.dword	mrg32k3aM2
	.align		8
        /*0020*/ 	.dword	mrg32k3aM1SubSeq
	.align		8
        /*0028*/ 	.dword	mrg32k3aM2SubSeq
	.align		8
        /*0030*/ 	.dword	mrg32k3aM1Seq
	.align		8
        /*0038*/ 	.dword	mrg32k3aM2Seq


//--------------------- .nv.constant3             --------------------------
	.section	.nv.constant3,"a",@progbits
	.align	8
.nv.constant3:
	.type		__cr_lgamma_table,@object
	.size		__cr_lgamma_table,(.L_8 - __cr_lgamma_table)
__cr_lgamma_table:
        /*0000*/ 	.byte	0x00, 0x00, 0x00, 0x00, 0x00, 0x00, 0x00, 0x00, 0x00, 0x00, 0x00, 0x00, 0x00, 0x00, 0x00, 0x00
        /*0010*/ 	.byte	0xef, 0x39, 0xfa, 0xfe, 0x42, 0x2e, 0xe6, 0x3f, 0x02, 0x20, 0x2a, 0xfa, 0x0b, 0xab, 0xfc, 0x3f
        /*0020*/ 	.byte	0xf9, 0x2c, 0x92, 0x7c, 0xa7, 0x6c, 0x09, 0x40, 0xc9, 0x79, 0x44, 0x3c, 0x64, 0x26, 0x13, 0x40
        /*0030*/ 	.byte	0xca, 0x01, 0xcf, 0x3a, 0x27, 0x51, 0x1a, 0x40, 0x30, 0xcc, 0x2d, 0xf3, 0xe1, 0x0c, 0x21, 0x40
        /*0040*/ 	.byte	0x0d, 0xb7, 0xfc, 0x82, 0x8e, 0x35, 0x25, 0x40
.L_8:


//--------------------- .text._Z8PiKernelPi       --------------------------
	.section	.text._Z8PiKernelPi,"ax",@progbits
	.align	128
        .global         _Z8PiKernelPi
        .type           _Z8PiKernelPi,@function
        .size           _Z8PiKernelPi,(.L_x_27 - _Z8PiKernelPi)
        .other          _Z8PiKernelPi,@"STO_CUDA_ENTRY STV_DEFAULT"
_Z8PiKernelPi:
.text._Z8PiKernelPi:
[----:B------:R-:W0:Y:S01]  /*0000*/  LDC R1, c[0x0][0x37c] ;  /* 0x0000df00ff017b82 */ /* 0x000e220000000800 */
[----:B------:R-:W1:Y:S01]  /*0010*/  S2R R6, SR_TID.X ;  /* 0x0000000000067919 */ /* 0x000e620000002100 */
[----:B------:R-:W1:Y:S01]  /*0020*/  LDCU UR4, c[0x0][0x360] ;  /* 0x00006c00ff0477ac */ /* 0x000e620008000800 */
[----:B0-----:R-:W-:Y:S01]  /*0030*/  VIADD R1, R1, 0xffffffd0 ;  /* 0xffffffd001017836 */ /* 0x001fe20000000000 */
[----:B------:R-:W-:Y:S01]  /*0040*/  BSSY.RECONVERGENT B0, `(.L_x_0) ;  /* 0x000026b000007945 */ /* 0x000fe20003800200 */
[----:B------:R-:W1:Y:S01]  /*0050*/  S2R R3, SR_CTAID.X ;  /* 0x0000000000037919 */ /* 0x000e620000002500 */
[----:B------:R-:W-:Y:S01]  /*0060*/  IMAD.MOV.U32 R8, RZ, RZ, 0x3198c20f ;  /* 0x3198c20fff087424 */ /* 0x000fe200078e00ff */
[----:B------:R-:W0:Y:S01]  /*0070*/  LDCU.64 UR6, c[0x0][0x358] ;  /* 0x00006b00ff0677ac */ /* 0x000e220008000a00 */
[----:B------:R-:W-:Y:S02]  /*0080*/  IMAD.MOV.U32 R9, RZ, RZ, 0x5efdb30c ;  /* 0x5efdb30cff097424 */ /* 0x000fe400078e00ff */
[----:B------:R-:W-:-:S02]  /*0090*/  IMAD.MOV.U32 R10, RZ, RZ, 0x423bb012 ;  /* 0x423bb012ff0a7424 */ /* 0x000fc400078e00ff */
[----:B------:R-:W-:Y:S01]  /*00a0*/  IMAD.MOV.U32 R11, RZ, RZ, -0x75bd8fc ;  /* 0xf8a42704ff0b7424 */ /* 0x000fe200078e00ff */
[----:B------:R2:W-:Y:S01]  /*00b0*/  STL.64 [R1], R8 ;  /* 0x0000000801007387 */ /* 0x0005e20000100a00 */
[----:B------:R-:W-:Y:S02]  /*00c0*/  IMAD.MOV.U32 R12, RZ, RZ, -0x23270784 ;  /* 0xdcd8f87cff0c7424 */ /* 0x000fe400078e00ff */
[----:B------:R-:W-:Y:S01]  /*00d0*/  IMAD.MOV.U32 R13, RZ, RZ, 0x57fa2510 ;  /* 0x57fa2510ff0d7424 */ /* 0x000fe200078e00ff */
[----:B------:R2:W-:Y:S01]  /*00e0*/  STL.64 [R1+0x8], R10 ;  /* 0x0000080a01007387 */ /* 0x0005e20000100a00 */
[----:B------:R-:W-:Y:S02]  /*00f0*/  IMAD.MOV.U32 R0, RZ, RZ, 0x5efdb30c ;  /* 0x5efdb30cff007424 */ /* 0x000fe400078e00ff */
[----:B------:R-:W-:Y:S01]  /*0100*/  IMAD.MOV.U32 R5, RZ, RZ, -0x75bd8fc ;  /* 0xf8a42704ff057424 */ /* 0x000fe200078e00ff */
[----:B------:R2:W-:Y:S01]  /*0110*/  STL.64 [R1+0x10], R12 ;  /* 0x0000100c01007387 */ /* 0x0005e20000100a00 */
[----:B------:R-:W-:-:S02]  /*0120*/  IMAD.MOV.U32 R4, RZ, RZ, 0x423bb012 ;  /* 0x423bb012ff047424 */ /* 0x000fc400078e00ff */
[----:B------:R-:W-:Y:S02]  /*0130*/  IMAD.MOV.U32 R2, RZ, RZ, -0x23270784 ;  /* 0xdcd8f87cff027424 */ /* 0x000fe400078e00ff */
[----:B-1----:R-:W-:Y:S02]  /*0140*/  IMAD R6, R3, UR4, R6 ;  /* 0x0000000403067c24 */ /* 0x002fe4000f8e0206 */
[----:B------:R-:W-:-:S03]  /*0150*/  IMAD.MOV.U32 R3, RZ, RZ, 0x57fa2510 ;  /* 0x57fa2510ff037424 */ /* 0x000fc600078e00ff */
[----:B------:R-:W-:-:S13]  /*0160*/  ISETP.NE.AND P0, PT, R6, RZ, PT ;  /* 0x000000ff0600720c */ /* 0x000fda0003f05270 */
[----:B0-2---:R-:W-:Y:S05]  /*0170*/  @!P0 BRA `(.L_x_1) ;  /* 0x00000024005c8947 */ /* 0x005fea0003800000 */
[--C-:B------:R-:W-:Y:S01]  /*0180*/  SHF.R.S32.HI R10, RZ, 0x1f, R6.reuse ;  /* 0x0000001fff0a7819 */ /* 0x100fe20000011406 */
[----:B------:R-:W-:Y:S02]  /*0190*/  IMAD.MOV.U32 R13, RZ, RZ, R6 ;  /* 0x000000ffff0d7224 */ /* 0x000fe400078e0006 */
[----:B------:R-:W-:Y:S02]  /*01a0*/  IMAD.MOV.U32 R11, RZ, RZ, RZ ;  /* 0x000000ffff0b7224 */ /* 0x000fe400078e00ff */
[----:B------:R-:W-:Y:S02]  /*01b0*/  IMAD.MOV.U32 R0, RZ, RZ, 0x5efdb30c ;  /* 0x5efdb30cff007424 */ /* 0x000fe400078e00ff */
[----:B------:R-:W-:Y:S02]  /*01c0*/  IMAD.MOV.U32 R4, RZ, RZ, 0x423bb012 ;  /* 0x423bb012ff047424 */ /* 0x000fe400078e00ff */
[----:B------:R-:W-:Y:S02]  /*01d0*/  IMAD.MOV.U32 R5, RZ, RZ, -0x75bd8fc ;  /* 0xf8a42704ff057424 */ /* 0x000fe400078e00ff */
[----:B------:R-:W-:-:S02]  /*01e0*/  IMAD.MOV.U32 R2, RZ, RZ, -0x23270784 ;  /* 0xdcd8f87cff027424 */ /* 0x000fc400078e00ff */
[----:B------:R-:W-:-:S07]  /*01f0*/  IMAD.MOV.U32 R3, RZ, RZ, 0x57fa2510 ;  /* 0x57fa2510ff037424 */ /* 0x000fce00078e00ff */
.L_x_10:
[----:B------:R-:W-:Y:S01]  /*0200*/  LOP3.LUT R6, R13, 0x3, RZ, 0xc0, !PT ;  /* 0x000000030d067812 */ /* 0x000fe200078ec0ff */
[----:B------:R-:W-:Y:S03]  /*0210*/  BSSY.RECONVERGENT B1, `(.L_x_2) ;  /* 0x0000247000017945 */ /* 0x000fe60003800200 */
[----:B------:R-:W-:-:S04]  /*0220*/  ISETP.NE.U32.AND P0, PT, R6, RZ, PT ;  /* 0x000000ff0600720c */ /* 0x000fc80003f05070 */
[----:B------:R-:W-:-:S13]  /*0230*/  ISETP.NE.AND.EX P0, PT, RZ, RZ, PT, P0 ;  /* 0x000000ffff00720c */ /* 0x000fda0003f05300 */
[----:B0-----:R-:W-:Y:S05]  /*0240*/  @!P0 BRA `(.L_x_3) ;  /* 0x00000024000c8947 */ /* 0x001fea0003800000 */
[----:B------:R-:W0:Y:S01]  /*0250*/  LDC.64 R8, c[0x4][RZ] ;  /* 0x01000000ff087b82 */ /* 0x000e220000000a00 */
[----:B------:R-:W-:Y:S01]  /*0260*/  IMAD.MOV.U32 R0, RZ, RZ, RZ ;  /* 0x000000ffff007224 */ /* 0x000fe200078e00ff */
[----:B------:R-:W-:Y:S01]  /*0270*/  CS2R R2, SRZ ;  /* 0x0000000000027805 */ /* 0x000fe2000001ff00 */
[----:B------:R-:W-:Y:S01]  /*0280*/  IMAD.MOV.U32 R12, RZ, RZ, RZ ;  /* 0x000000ffff0c7224 */ /* 0x000fe200078e00ff */
[----:B------:R-:W-:Y:S01]  /*0290*/  CS2R R4, SRZ ;  /* 0x0000000000047805 */ /* 0x000fe2000001ff00 */
[----:B0-----:R-:W-:-:S07]  /*02a0*/  IMAD.WIDE.U32 R8, R11, 0xc80, R8 ;  /* 0x00000c800b087825 */ /* 0x001fce00078e0008 */
.L_x_5:
[----:B------:R-:W-:-:S06]  /*02b0*/  IMAD R14, R12, 0x4, R1 ;  /* 0x000000040c0e7824 */ /* 0x000fcc00078e0201 */
[----:B------:R-:W5:Y:S01]  /*02c0*/  LDL R14, [R14+0x4] ;  /* 0x000004000e0e7983 */ /* 0x000f620000100800 */
[----:B------:R-:W-:Y:S01]  /*02d0*/  IMAD.SHL.U32 R15, R12, 0x20, RZ ;  /* 0x000000200c0f7824 */ /* 0x000fe200078e00ff */
[----:B------:R-:W-:-:S06]  /*02e0*/  UMOV UR4, URZ ;  /* 0x000000ff00047c82 */ /* 0x000fcc0008000000 */
.L_x_4:
[----:B-----5:R-:W-:Y:S01]  /*02f0*/  SHF.R.U32.HI R20, RZ, UR4, R14 ;  /* 0x00000004ff147c19 */ /* 0x020fe2000801160e */
[----:B------:R-:W-:-:S03]  /*0300*/  VIADD R6, R15, UR4 ;  /* 0x000000040f067c36 */ /* 0x000fc60008000000 */
[----:B------:R-:W-:-:S04]  /*0310*/  LOP3.LUT R7, R20, 0x1, RZ, 0xc0, !PT ;  /* 0x0000000114077812 */ /* 0x000fc800078ec0ff */
[----:B------:R-:W-:Y:S01]  /*0320*/  ISETP.NE.U32.AND P0, PT, R7, 0x1, PT ;  /* 0x000000010700780c */ /* 0x000fe20003f05070 */
[----:B------:R-:W-:-:S03]  /*0330*/  IMAD R7, R6, 0x5, RZ ;  /* 0x0000000506077824 */ /* 0x000fc600078e02ff */
[----:B------:R-:W-:Y:S01]  /*0340*/  R2P PR, R20, 0x7e ;  /* 0x0000007e14007804 */ /* 0x000fe20000000000 */
[----:B------:R-:W-:-:S08]  /*0350*/  IMAD.WIDE.U32 R6, R7, 0x4, R8 ;  /* 0x0000000407067825 */ /* 0x000fd000078e0008 */
[----:B------:R-:W2:Y:S04]  /*0360*/  @!P0 LDG.E R17, desc[UR6][R6.64] ;  /* 0x0000000606118981 */ /* 0x000ea8000c1e1900 */
[----:B------:R-:W3:Y:S04]  /*0370*/  @P1 LDG.E R19, desc[UR6][R6.64+0x14] ;  /* 0x0000140606131981 */ /* 0x000ee8000c1e1900 */
[----:B------:R-:W4:Y:S04]  /*0380*/  @P2 LDG.E R21, desc[UR6][R6.64+0x28] ;  /* 0x0000280606152981 */ /* 0x000f28000c1e1900 */
[----:B------:R-:W4:Y:S04]  /*0390*/  @P3 LDG.E R23, desc[UR6][R6.64+0x3c] ;  /* 0x00003c0606173981 */ /* 0x000f28000c1e1900 */
[----:B------:R-:W4:Y:S04]  /*03a0*/  @!P0 LDG.E R16, desc[UR6][R6.64+0x8] ;  /* 0x0000080606108981 */ /* 0x000f28000c1e1900 */
[----:B------:R-:W4:Y:S04]  /*03b0*/  @P4 LDG.E R25, desc[UR6][R6.64+0x50] ;  /* 0x0000500606194981 */ /* 0x000f28000c1e1900 */
[----:B------:R-:W4:Y:S04]  /*03c0*/  @!P0 LDG.E R18, desc[UR6][R6.64+0x10] ;  /* 0x0000100606128981 */ /* 0x000f28000c1e1900 */
[----:B------:R-:W4:Y:S04]  /*03d0*/  @P1 LDG.E R22, desc[UR6][R6.64+0x1c] ;  /* 0x00001c0606161981 */ /* 0x000f28000c1e1900 */
[----:B------:R-:W4:Y:S04]  /*03e0*/  @P1 LDG.E R24, desc[UR6][R6.64+0x24] ;  /* 0x0000240606181981 */ /* 0x000f28000c1e1900 */
[----:B------:R-:W4:Y:S01]  /*03f0*/  @P6 LDG.E R27, desc[UR6][R6.64+0x78] ;  /* 0x00007806061b6981 */ /* 0x000f22000c1e1900 */
[----:B--2---:R-:W-:-:S03]  /*0400*/  @!P0 LOP3.LUT R0, R0, R17, RZ, 0x3c, !PT ;  /* 0x0000001100008212 */ /* 0x004fc600078e3cff */
[----:B------:R-:W2:Y:S01]  /*0410*/  @!P0 LDG.E R17, desc[UR6][R6.64+0x4] ;  /* 0x0000040606118981 */ /* 0x000ea2000c1e1900 */
[----:B---3--:R-:W-:-:S03]  /*0420*/  @P1 LOP3.LUT R0, R0, R19, RZ, 0x3c, !PT ;  /* 0x0000001300001212 */ /* 0x008fc600078e3cff */
[----:B------:R-:W3:Y:S01]  /*0430*/  @!P0 LDG.E R19, desc[UR6][R6.64+0xc] ;  /* 0x00000c0606138981 */ /* 0x000ee2000c1e1900 */
[----:B----4-:R-:W-:-:S03]  /*0440*/  @P2 LOP3.LUT R0, R0, R21, RZ, 0x3c, !PT ;  /* 0x0000001500002212 */ /* 0x010fc600078e3cff */
[----:B------:R-:W4:Y:S01]  /*0450*/  @P1 LDG.E R21, desc[UR6][R6.64+0x18] ;  /* 0x0000180606151981 */ /* 0x000f22000c1e1900 */
[----:B------:R-:W-:-:S03]  /*0460*/  @P3 LOP3.LUT R0, R0, R23, RZ, 0x3c, !PT ;  /* 0x0000001700003212 */ /* 0x000fc600078e3cff */
[----:B------:R-:W4:Y:S01]  /*0470*/  @P5 LDG.E R23, desc[UR6][R6.64+0x64] ;  /* 0x0000640606175981 */ /* 0x000f22000c1e1900 */
[----:B------:R-:W-:-:S03]  /*0480*/  @!P0 LOP3.LUT R5, R5, R16, RZ, 0x3c, !PT ;  /* 0x0000001005058212 */ /* 0x000fc600078e3cff */
[----:B------:R-:W4:Y:S01]  /*0490*/  @P2 LDG.E R16, desc[UR6][R6.64+0x30] ;  /* 0x0000300606102981 */ /* 0x000f22000c1e1900 */
[----:B------:R-:W-:-:S03]  /*04a0*/  @P4 LOP3.LUT R0, R0, R25, RZ, 0x3c, !PT ;  /* 0x0000001900004212 */ /* 0x000fc600078e3cff */
[----:B------:R-:W4:Y:S01]  /*04b0*/  @P3 LDG.E R25, desc[UR6][R6.64+0x48] ;  /* 0x0000480606193981 */ /* 0x000f22000c1e1900 */
[----:B------:R-:W-:-:S03]  /*04c0*/  @!P0 LOP3.LUT R3, R3, R18, RZ, 0x3c, !PT ;  /* 0x0000001203038212 */ /* 0x000fc600078e3cff */
[----:B------:R-:W4:Y:S01]  /*04d0*/  @P2 LDG.E R18, desc[UR6][R6.64+0x38] ;  /* 0x0000380606122981 */ /* 0x000f22000c1e1900 */
[----:B------:R-:W-:-:S03]  /*04e0*/  @P1 LOP3.LUT R5, R5, R22, RZ, 0x3c, !PT ;  /* 0x0000001605051212 */ /* 0x000fc600078e3cff */
[----:B------:R-:W4:Y:S01]  /*04f0*/  @P3 LDG.E R22, desc[UR6][R6.64+0x44] ;  /* 0x0000440606163981 */ /* 0x000f22000c1e1900 */
[----:B--2---:R-:W-:-:S03]  /*0500*/  @!P0 LOP3.LUT R4, R4, R17, RZ, 0x3c, !PT ;  /* 0x0000001104048212 */ /* 0x004fc600078e3cff */
[----:B------:R-:W2:Y:S01]  /*0510*/  @P1 LDG.E R17, desc[UR6][R6.64+0x20] ;  /* 0x0000200606111981 */ /* 0x000ea2000c1e1900 */
[----:B---3--:R-:W-:-:S03]  /*0520*/  @!P0 LOP3.LUT R2, R2, R19, RZ, 0x3c, !PT ;  /* 0x0000001302028212 */ /* 0x008fc600078e3cff */
[----:B------:R-:W3:Y:S01]  /*0530*/  @P2 LDG.E R19, desc[UR6][R6.64+0x2c] ;  /* 0x00002c0606132981 */ /* 0x000ee2000c1e1900 */
[----:B----4-:R-:W-:-:S03]  /*0540*/  @P1 LOP3.LUT R4, R4, R21, RZ, 0x3c, !PT ;  /* 0x0000001504041212 */ /* 0x010fc600078e3cff */
[----:B------:R-:W4:Y:S01]  /*0550*/  @P2 LDG.E R21, desc[UR6][R6.64+0x34] ;  /* 0x0000340606152981 */ /* 0x000f22000c1e1900 */
[----:B------:R-:W-:-:S03]  /*0560*/  @P5 LOP3.LUT R0, R0, R23, RZ, 0x3c, !PT ;  /* 0x0000001700005212 */ /* 0x000fc600078e3cff */
[----:B------:R-:W4:Y:S01]  /*0570*/  @P3 LDG.E R23, desc[UR6][R6.64+0x40] ;  /* 0x0000400606173981 */ /* 0x000f22000c1e1900 */
[----:B------:R-:W-:Y:S02]  /*0580*/  @P1 LOP3.LUT R3, R3, R24, RZ, 0x3c, !PT ;  /* 0x0000001803031212 */ /* 0x000fe400078e3cff */
[----:B------:R-:W-:Y:S01]  /*0590*/  @P2 LOP3.LUT R5, R5, R16, RZ, 0x3c, !PT ;  /* 0x0000001005052212 */ /* 0x000fe200078e3cff */
[----:B------:R-:W4:Y:S04]  /*05a0*/  @P5 LDG.E R24, desc[UR6][R6.64+0x6c] ;  /* 0x00006c0606185981 */ /* 0x000f28000c1e1900 */
[----:B------:R-:W4:Y:S01]  /*05b0*/  @P3 LDG.E R16, desc[UR6][R6.64+0x4c] ;  /* 0x00004c0606103981 */ /* 0x000f22000c1e1900 */
[----:B------:R-:W-:-:S03]  /*05c0*/  @P2 LOP3.LUT R3, R3, R18, RZ, 0x3c, !PT ;  /* 0x0000001203032212 */ /* 0x000fc600078e3cff */
[----:B------:R-:W4:Y:S01]  /*05d0*/  @P4 LDG.E R18, desc[UR6][R6.64+0x58] ;  /* 0x0000580606124981 */ /* 0x000f22000c1e1900 */
[----:B------:R-:W-:-:S03]  /*05e0*/  @P3 LOP3.LUT R5, R5, R22, RZ, 0x3c, !PT ;  /* 0x0000001605053212 */ /* 0x000fc600078e3cff */
[----:B------:R-:W4:Y:S01]  /*05f0*/  @P4 LDG.E R22, desc[UR6][R6.64+0x60] ;  /* 0x0000600606164981 */ /* 0x000f22000c1e1900 */
[----:B--2---:R-:W-:-:S03]  /*0600*/  @P1 LOP3.LUT R2, R2, R17, RZ, 0x3c, !PT ;  /* 0x0000001102021212 */ /* 0x004fc600078e3cff */
[----:B------:R-:W2:Y:S01]  /*0610*/  @P4 LDG.E R17, desc[UR6][R6.64+0x54] ;  /* 0x0000540606114981 */ /* 0x000ea2000c1e1900 */
[----:B---3--:R-:W-:-:S03]  /*0620*/  @P2 LOP3.LUT R4, R4, R19, RZ, 0x3c, !PT ;  /* 0x0000001304042212 */ /* 0x008fc600078e3cff */
[----:B------:R-:W3:Y:S01]  /*0630*/  @P4 LDG.E R19, desc[UR6][R6.64+0x5c] ;  /* 0x00005c0606134981 */ /* 0x000ee2000c1e1900 */
[----:B----4-:R-:W-:-:S03]  /*0640*/  @P2 LOP3.LUT R2, R2, R21, RZ, 0x3c, !PT ;  /* 0x0000001502022212 */ /* 0x010fc600078e3cff */
[----:B------:R-:W4:Y:S01]  /*0650*/  @P5 LDG.E R21, desc[UR6][R6.64+0x68] ;  /* 0x0000680606155981 */ /* 0x000f22000c1e1900 */
[----:B------:R-:W-:-:S03]  /*0660*/  @P3 LOP3.LUT R4, R4, R23, RZ, 0x3c, !PT ;  /* 0x0000001704043212 */ /* 0x000fc600078e3cff */
[----:B------:R-:W4:Y:S01]  /*0670*/  @P5 LDG.E R23, desc[UR6][R6.64+0x70] ;  /* 0x0000700606175981 */ /* 0x000f22000c1e1900 */
[----:B------:R-:W-:Y:S02]  /*0680*/  LOP3.LUT P0, RZ, R20, 0x80, RZ, 0xc0, !PT ;  /* 0x0000008014ff7812 */ /* 0x000fe4000780c0ff */
[----:B------:R-:W-:Y:S02]  /*0690*/  @P3 LOP3.LUT R2, R2, R25, RZ, 0x3c, !PT ;  /* 0x0000001902023212 */ /* 0x000fe400078e3cff */
[----:B------:R-:W-:Y:S02]  /*06a0*/  @P3 LOP3.LUT R3, R3, R16, RZ, 0x3c, !PT ;  /* 0x0000001003033212 */ /* 0x000fe400078e3cff */
[----:B------:R-:W4:Y:S01]  /*06b0*/  @P5 LDG.E R16, desc[UR6][R6.64+0x74] ;  /* 0x0000740606105981 */ /* 0x000f22000c1e1900 */
[----:B------:R-:W-:-:S03]  /*06c0*/  @P4 LOP3.LUT R5, R5, R18, RZ, 0x3c, !PT ;  /* 0x0000001205054212 */ /* 0x000fc600078e3cff */
[----:B------:R-:W4:Y:S01]  /*06d0*/  @P6 LDG.E R18, desc[UR6][R6.64+0x80] ;  /* 0x0000800606126981 */ /* 0x000f22000c1e1900 */
[----:B------:R-:W-:-:S03]  /*06e0*/  @P4 LOP3.LUT R3, R3, R22, RZ, 0x3c, !PT ;  /* 0x0000001603034212 */ /* 0x000fc600078e3cff */
[----:B------:R-:W4:Y:S01]  /*06f0*/  @P6 LDG.E R22, desc[UR6][R6.64+0x88] ;  /* 0x0000880606166981 */ /* 0x000f22000c1e1900 */
[----:B------:R-:W-:-:S03]  /*0700*/  @P5 LOP3.LUT R5, R5, R24, RZ, 0x3c, !PT ;  /* 0x0000001805055212 */ /* 0x000fc600078e3cff */
[----:B------:R-:W4:Y:S04]  /*0710*/  @P0 LDG.E R25, desc[UR6][R6.64+0x8c] ;  /* 0x00008c0606190981 */ /* 0x000f28000c1e1900 */
[----:B------:R-:W4:Y:S04]  /*0720*/  @P0 LDG.E R24, desc[UR6][R6.64+0x94] ;  /* 0x0000940606180981 */ /* 0x000f28000c1e1900 */
        /* <DEDUP_REMOVED lines=9> */
[----:B------:R-:W-:Y:S02]  /*07c0*/  @P6 LOP3.LUT R0, R0, R27, RZ, 0x3c, !PT ;  /* 0x0000001b00006212 */ /* 0x000fe400078e3cff */
[----:B------:R-:W-:Y:S02]  /*07d0*/  @P5 LOP3.LUT R3, R3, R16, RZ, 0x3c, !PT ;  /* 0x0000001003035212 */ /* 0x000fe400078e3cff */
[----:B------:R-:W-:Y:S02]  /*07e0*/  @P6 LOP3.LUT R5, R5, R18, RZ, 0x3c, !PT ;  /* 0x0000001205056212 */ /* 0x000fe400078e3cff */
[----:B------:R-:W-:Y:S02]  /*07f0*/  @P6 LOP3.LUT R3, R3, R22, RZ, 0x3c, !PT ;  /* 0x0000001603036212 */ /* 0x000fe400078e3cff */
[----:B------:R-:W-:Y:S02]  /*0800*/  @P0 LOP3.LUT R0, R0, R25, RZ, 0x3c, !PT ;  /* 0x0000001900000212 */ /* 0x000fe400078e3cff */
[----:B------:R-:W-:-:S02]  /*0810*/  @P0 LOP3.LUT R5, R5, R24, RZ, 0x3c, !PT ;  /* 0x0000001805050212 */ /* 0x000fc400078e3cff */
[----:B------:R-:W-:Y:S02]  /*0820*/  @P0 LOP3.LUT R3, R3, R26, RZ, 0x3c, !PT ;  /* 0x0000001a03030212 */ /* 0x000fe400078e3cff */
[----:B--2---:R-:W-:Y:S02]  /*0830*/  @P6 LOP3.LUT R4, R4, R17, RZ, 0x3c, !PT ;  /* 0x0000001104046212 */ /* 0x004fe400078e3cff */
[----:B---3--:R-:W-:Y:S02]  /*0840*/  @P6 LOP3.LUT R2, R2, R19, RZ, 0x3c, !PT ;  /* 0x0000001302026212 */ /* 0x008fe400078e3cff */
[----:B----4-:R-:W-:Y:S02]  /*0850*/  @P0 LOP3.LUT R4, R4, R21, RZ, 0x3c, !PT ;  /* 0x0000001504040212 */ /* 0x010fe400078e3cff */
[----:B------:R-:W-:Y:S02]  /*0860*/  @P0 LOP3.LUT R2, R2, R23, RZ, 0x3c, !PT ;  /* 0x0000001702020212 */ /* 0x000fe400078e3cff */
[----:B------:R-:W-:-:S13]  /*0870*/  R2P PR, R20.B1, 0x7f ;  /* 0x0000007f14007804 */ /* 0x000fda0000001000 */
[----:B------:R-:W2:Y:S04]  /*0880*/  @P0 LDG.E R18, desc[UR6][R6.64+0xb0] ;  /* 0x0000b00606120981 */ /* 0x000ea8000c1e1900 */
[----:B------:R-:W3:Y:S04]  /*0890*/  @P0 LDG.E R21, desc[UR6][R6.64+0xa0] ;  /* 0x0000a00606150981 */ /* 0x000ee8000c1e1900 */
[----:B------:R-:W4:Y:S04]  /*08a0*/  @P0 LDG.E R23, desc[UR6][R6.64+0xa4] ;  /* 0x0000a40606170981 */ /* 0x000f28000c1e1900 */
[----:B------:R-:W4:Y:S04]  /*08b0*/  @P0 LDG.E R16, desc[UR6][R6.64+0xa8] ;  /* 0x0000a80606100981 */ /* 0x000f28000c1e1900 */
[----:B------:R-:W4:Y:S04]  /*08c0*/  @P0 LDG.E R25, desc[UR6][R6.64+0xac] ;  /* 0x0000ac0606190981 */ /* 0x000f28000c1e1900 */
[----:B------:R-:W4:Y:S04]  /*08d0*/  @P1 LDG.E R27, desc[UR6][R6.64+0xb4] ;  /* 0x0000b406061b1981 */ /* 0x000f28000c1e1900 */
[----:B------:R-:W4:Y:S04]  /*08e0*/  @P2 LDG.E R29, desc[UR6][R6.64+0xc8] ;  /* 0x0000c806061d2981 */ /* 0x000f28000c1e1900 */
[----:B------:R-:W4:Y:S04]  /*08f0*/  @P3 LDG.E R19, desc[UR6][R6.64+0xdc] ;  /* 0x0000dc0606133981 */ /* 0x000f28000c1e1900 */
        /* <DEDUP_REMOVED lines=12> */
[----:B------:R-:W-:Y:S01]  /*09c0*/  LOP3.LUT P0, RZ, R20, 0x8000, RZ, 0xc0, !PT ;  /* 0x0000800014ff7812 */ /* 0x000fe2000780c0ff */
[----:B------:R-:W4:Y:S04]  /*09d0*/  @P1 LDG.E R25, desc[UR6][R6.64+0xc0] ;  /* 0x0000c00606191981 */ /* 0x000f28000c1e1900 */
[----:B------:R-:W4:Y:S01]  /*09e0*/  @P1 LDG.E R20, desc[UR6][R6.64+0xc4] ;  /* 0x0000c40606141981 */ /* 0x000f22000c1e1900 */
[----:B------:R-:W-:-:S03]  /*09f0*/  @P1 LOP3.LUT R0, R0, R27, RZ, 0x3c, !PT ;  /* 0x0000001b00001212 */ /* 0x000fc600078e3cff */
[----:B------:R-:W4:Y:S01]  /*0a00*/  @P2 LDG.E R27, desc[UR6][R6.64+0xcc] ;  /* 0x0000cc06061b2981 */ /* 0x000f22000c1e1900 */
[----:B------:R-:W-:-:S03]  /*0a10*/  @P2 LOP3.LUT R0, R0, R29, RZ, 0x3c, !PT ;  /* 0x0000001d00002212 */ /* 0x000fc600078e3cff */
[----:B------:R-:W4:Y:S01]  /*0a20*/  @P6 LDG.E R29, desc[UR6][R6.64+0x118] ;  /* 0x00011806061d6981 */ /* 0x000f22000c1e1900 */
[----:B------:R-:W-:-:S03]  /*0a30*/  @P3 LOP3.LUT R0, R0, R19, RZ, 0x3c, !PT ;  /* 0x0000001300003212 */ /* 0x000fc600078e3cff */
[----:B------:R-:W4:Y:S01]  /*0a40*/  @P2 LDG.E R19, desc[UR6][R6.64+0xd4] ;  /* 0x0000d40606132981 */ /* 0x000f22000c1e1900 */
[----:B------:R-:W-:-:S03]  /*0a50*/  @P4 LOP3.LUT R0, R0, R17, RZ, 0x3c, !PT ;  /* 0x0000001100004212 */ /* 0x000fc600078e3cff */
[----:B------:R-:W4:Y:S04]  /*0a60*/  @P5 LDG.E R17, desc[UR6][R6.64+0x108] ;  /* 0x0001080606115981 */ /* 0x000f28000c1e1900 */
[----:B------:R-:W4:Y:S01]  /*0a70*/  @P0 LDG.E R26, desc[UR6][R6.64+0x13c] ;  /* 0x00013c06061a0981 */ /* 0x000f22000c1e1900 */
[----:B--2---:R-:W-:-:S03]  /*0a80*/  @P1 LOP3.LUT R5, R5, R18, RZ, 0x3c, !PT ;  /* 0x0000001205051212 */ /* 0x004fc600078e3cff */
[----:B------:R-:W2:Y:S01]  /*0a90*/  @P4 LDG.E R18, desc[UR6][R6.64+0x100] ;  /* 0x0001000606124981 */ /* 0x000ea2000c1e1900 */
[----:B---3--:R-:W-:Y:S02]  /*0aa0*/  @P5 LOP3.LUT R0, R0, R21, RZ, 0x3c, !PT ;  /* 0x0000001500005212 */ /* 0x008fe400078e3cff */
[----:B------:R-:W-:Y:S01]  /*0ab0*/  @P2 LOP3.LUT R5, R5, R22, RZ, 0x3c, !PT ;  /* 0x0000001605052212 */ /* 0x000fe200078e3cff */
[----:B------:R-:W3:Y:S01]  /*0ac0*/  @P3 LDG.E R21, desc[UR6][R6.64+0xe0] ;  /* 0x0000e00606153981 */ /* 0x000ee2000c1e1900 */
[----:B----4-:R-:W-:-:S03]  /*0ad0*/  @P1 LOP3.LUT R4, R4, R23, RZ, 0x3c, !PT ;  /* 0x0000001704041212 */ /* 0x010fc600078e3cff */
[----:B------:R-:W4:Y:S04]  /*0ae0*/  @P3 LDG.E R22, desc[UR6][R6.64+0xec] ;  /* 0x0000ec0606163981 */ /* 0x000f28000c1e1900 */
[----:B------:R-:W2:Y:S01]  /*0af0*/  @P3 LDG.E R23, desc[UR6][R6.64+0xe8] ;  /* 0x0000e80606173981 */ /* 0x000ea2000c1e1900 */
[----:B------:R-:W-:-:S03]  /*0b00*/  @P1 LOP3.LUT R2, R2, R25, RZ, 0x3c, !PT ;  /* 0x0000001902021212 */ /* 0x000fc600078e3cff */
[----:B------:R-:W2:Y:S01]  /*0b10*/  @P4 LDG.E R25, desc[UR6][R6.64+0xf4] ;  /* 0x0000f40606194981 */ /* 0x000ea2000c1e1900 */
[----:B------:R-:W-:-:S03]  /*0b20*/  @P1 LOP3.LUT R3, R3, R20, RZ, 0x3c, !PT ;  /* 0x0000001403031212 */ /* 0x000fc600078e3cff */
[----:B------:R-:W2:Y:S01]  /*0b30*/  @P3 LDG.E R20, desc[UR6][R6.64+0xe4] ;  /* 0x0000e40606143981 */ /* 0x000ea2000c1e1900 */
[----:B------:R-:W-:Y:S02]  /*0b40*/  @P2 LOP3.LUT R4, R4, R27, RZ, 0x3c, !PT ;  /* 0x0000001b04042212 */ /* 0x000fe400078e3cff */
[----:B------:R-:W-:Y:S01]  /*0b50*/  @P2 LOP3.LUT R3, R3, R16, RZ, 0x3c, !PT ;  /* 0x0000001003032212 */ /* 0x000fe200078e3cff */
[----:B------:R-:W2:Y:S04]  /*0b60*/  @P4 LDG.E R27, desc[UR6][R6.64+0xfc] ;  /* 0x0000fc06061b4981 */ /* 0x000ea8000c1e1900 */
[----:B------:R-:W2:Y:S01]  /*0b70*/  @P5 LDG.E R16, desc[UR6][R6.64+0x10c] ;  /* 0x00010c0606105981 */ /* 0x000ea2000c1e1900 */
[----:B------:R-:W-:-:S03]  /*0b80*/  @P2 LOP3.LUT R2, R2, R19, RZ, 0x3c, !PT ;  /* 0x0000001302022212 */ /* 0x000fc600078e3cff */
[----:B------:R-:W2:Y:S01]  /*0b90*/  @P5 LDG.E R19, desc[UR6][R6.64+0x110] ;  /* 0x0001100606135981 */ /* 0x000ea2000c1e1900 */
[----:B------:R-:W-:-:S03]  /*0ba0*/  @P6 LOP3.LUT R0, R0, R29, RZ, 0x3c, !PT ;  /* 0x0000001d00006212 */ /* 0x000fc600078e3cff */
[----:B------:R-:W2:Y:S01]  /*0bb0*/  @P0 LDG.E R29, desc[UR6][R6.64+0x12c] ;  /* 0x00012c06061d0981 */ /* 0x000ea2000c1e1900 */
[----:B---3--:R-:W-:-:S03]  /*0bc0*/  @P3 LOP3.LUT R4, R4, R21, RZ, 0x3c, !PT ;  /* 0x0000001504043212 */ /* 0x008fc600078e3cff */
[----:B------:R-:W3:Y:S01]  /*0bd0*/  @P6 LDG.E R21, desc[UR6][R6.64+0x11c] ;  /* 0x00011c0606156981 */ /* 0x000ee2000c1e1900 */
[----:B----4-:R-:W-:-:S03]  /*0be0*/  @P3 LOP3.LUT R3, R3, R22, RZ, 0x3c, !PT ;  /* 0x0000001603033212 */ /* 0x010fc600078e3cff */
[----:B------:R-:W4:Y:S01]  /*0bf0*/  @P6 LDG.E R22, desc[UR6][R6.64+0x128] ;  /* 0x0001280606166981 */ /* 0x000f22000c1e1900 */
[----:B--2---:R-:W-:Y:S02]  /*0c00*/  @P3 LOP3.LUT R2, R2, R23, RZ, 0x3c, !PT ;  /* 0x0000001702023212 */ /* 0x004fe400078e3cff */
[----:B------:R-:W-:Y:S01]  /*0c10*/  @P4 LOP3.LUT R3, R3, R18, RZ, 0x3c, !PT ;  /* 0x0000001203034212 */ /* 0x000fe200078e3cff */
[----:B------:R-:W2:Y:S01]  /*0c20*/  @P6 LDG.E R23, desc[UR6][R6.64+0x124] ;  /* 0x0001240606176981 */ /* 0x000ea2000c1e1900 */
[----:B------:R-:W-:-:S03]  /*0c30*/  @P4 LOP3.LUT R4, R4, R25, RZ, 0x3c, !PT ;  /* 0x0000001904044212 */ /* 0x000fc600078e3cff */
[----:B------:R-:W4:Y:S01]  /*0c40*/  @P6 LDG.E R18, desc[UR6][R6.64+0x120] ;  /* 0x0001200606126981 */ /* 0x000f22000c1e1900 */
[----:B------:R-:W-:-:S03]  /*0c50*/  @P3 LOP3.LUT R5, R5, R20, RZ, 0x3c, !PT ;  /* 0x0000001405053212 */ /* 0x000fc600078e3cff */
[----:B------:R-:W4:Y:S01]  /*0c60*/  @P5 LDG.E R20, desc[UR6][R6.64+0x114] ;  /* 0x0001140606145981 */ /* 0x000f22000c1e1900 */
[----:B------:R-:W-:Y:S02]  /*0c70*/  @P4 LOP3.LUT R5, R5, R24, RZ, 0x3c, !PT ;  /* 0x0000001805054212 */ /* 0x000fe400078e3cff */
[----:B------:R-:W-:Y:S01]  /*0c80*/  @P5 LOP3.LUT R4, R4, R17, RZ, 0x3c, !PT ;  /* 0x0000001104045212 */ /* 0x000fe200078e3cff */
[----:B------:R-:W4:Y:S04]  /*0c90*/  @P0 LDG.E R24, desc[UR6][R6.64+0x134] ;  /* 0x0001340606180981 */ /* 0x000f28000c1e1900 */
[----:B------:R-:W4:Y:S04]  /*0ca0*/  @P0 LDG.E R17, desc[UR6][R6.64+0x130] ;  /* 0x0001300606110981 */ /* 0x000f28000c1e1900 */
[----:B------:R-:W4:Y:S01]  /*0cb0*/  @P0 LDG.E R25, desc[UR6][R6.64+0x138] ;  /* 0x0001380606190981 */ /* 0x000f22000c1e1900 */
[----:B------:R-:W-:Y:S01]  /*0cc0*/  UIADD3 UR4, UPT, UPT, UR4, 0x10, URZ ;  /* 0x0000001004047890 */ /* 0x000fe2000fffe0ff */
[----:B------:R-:W-:-:S03]  /*0cd0*/  @P4 LOP3.LUT R2, R2, R27, RZ, 0x3c, !PT ;  /* 0x0000001b02024212 */ /* 0x000fc600078e3cff */
[----:B------:R-:W-:Y:S01]  /*0ce0*/  UISETP.NE.AND UP0, UPT, UR4, 0x20, UPT ;  /* 0x000000200400788c */ /* 0x000fe2000bf05270 */
[----:B------:R-:W-:Y:S02]  /*0cf0*/  @P5 LOP3.LUT R5, R5, R16, RZ, 0x3c, !PT ;  /* 0x0000001005055212 */ /* 0x000fe400078e3cff */
[----:B------:R-:W-:Y:S02]  /*0d00*/  @P5 LOP3.LUT R2, R2, R19, RZ, 0x3c, !PT ;  /* 0x0000001302025212 */ /* 0x000fe400078e3cff */
[----:B------:R-:W-:Y:S02]  /*0d10*/  @P0 LOP3.LUT R0, R0, R29, RZ, 0x3c, !PT ;  /* 0x0000001d00000212 */ /* 0x000fe400078e3cff */
[----:B---3--:R-:W-:Y:S02]  /*0d20*/  @P6 LOP3.LUT R4, R4, R21, RZ, 0x3c, !PT ;  /* 0x0000001504046212 */ /* 0x008fe400078e3cff */
[----:B--2---:R-:W-:Y:S02]  /*0d30*/  @P6 LOP3.LUT R2, R2, R23, RZ, 0x3c, !PT ;  /* 0x0000001702026212 */ /* 0x004fe400078e3cff */
[----:B----4-:R-:W-:-:S02]  /*0d40*/  @P6 LOP3.LUT R5, R5, R18, RZ, 0x3c, !PT ;  /* 0x0000001205056212 */ /* 0x010fc400078e3cff */
[----:B------:R-:W-:-:S04]  /*0d50*/  @P5 LOP3.LUT R3, R3, R20, RZ, 0x3c, !PT ;  /* 0x0000001403035212 */ /* 0x000fc800078e3cff */
[----:B------:R-:W-:Y:S02]  /*0d60*/  @P6 LOP3.LUT R3, R3, R22, RZ, 0x3c, !PT ;  /* 0x0000001603036212 */ /* 0x000fe400078e3cff */
[----:B------:R-:W-:Y:S02]  /*0d70*/  @P0 LOP3.LUT R5, R5, R24, RZ, 0x3c, !PT ;  /* 0x0000001805050212 */ /* 0x000fe400078e3cff */
[----:B------:R-:W-:Y:S02]  /*0d80*/  @P0 LOP3.LUT R4, R4, R17, RZ, 0x3c, !PT ;  /* 0x0000001104040212 */ /* 0x000fe400078e3cff */
[----:B------:R-:W-:Y:S02]  /*0d90*/  @P0 LOP3.LUT R3, R3, R26, RZ, 0x3c, !PT ;  /* 0x0000001a03030212 */ /* 0x000fe400078e3cff */
[----:B------:R-:W-:Y:S01]  /*0da0*/  @P0 LOP3.LUT R2, R2, R25, RZ, 0x3c, !PT ;  /* 0x0000001902020212 */ /* 0x000fe200078e3cff */
[----:B------:R-:W-:Y:S06]  /*0db0*/  BRA.U UP0, `(.L_x_4) ;  /* 0xfffffff5004c7547 */ /* 0x000fec000b83ffff */
[----:B------:R-:W-:-:S05]  /*0dc0*/  VIADD R12, R12, 0x1 ;  /* 0x000000010c0c7836 */ /* 0x000fca0000000000 */
[----:B------:R-:W-:-:S13]  /*0dd0*/  ISETP.NE.AND P0, PT, R12, 0x5, PT ;  /* 0x000000050c00780c */ /* 0x000fda0003f05270 */
[----:B------:R-:W-:Y:S05]  /*0de0*/  @P0 BRA `(.L_x_5) ;  /* 0xfffffff400300947 */ /* 0x000fea000383ffff */
[----:B------:R-:W-:Y:S01]  /*0df0*/  LOP3.LUT R6, R13, 0x3, RZ, 0xc0, !PT ;  /* 0x000000030d067812 */ /* 0x000fe200078ec0ff */
[----:B------:R0:W-:Y:S03]  /*0e00*/  STL [R1+0x4], R0 ;  /* 0x0000040001007387 */ /* 0x0001e60000100800 */
[----:B------:R-:W-:Y:S01]  /*0e10*/  ISETP.NE.U32.AND P0, PT, R6, 0x1, PT ;  /* 0x000000010600780c */ /* 0x000fe20003f05070 */
[----:B------:R0:W-:Y:S03]  /*0e20*/  STL.64 [R1+0x8], R4 ;  /* 0x0000080401007387 */ /* 0x0001e60000100a00 */
[----:B------:R-:W-:Y:S01]  /*0e30*/  ISETP.NE.AND.EX P0, PT, RZ, RZ, PT, P0 ;  /* 0x000000ffff00720c */ /* 0x000fe20003f05300 */
[----:B------:R0:W-:-:S12]  /*0e40*/  STL.64 [R1+0x10], R2 ;  /* 0x0000100201007387 */ /* 0x0001d80000100a00 */
[----:B0-----:R-:W-:Y:S05]  /*0e50*/  @!P0 BRA `(.L_x_3) ;  /* 0x0000001800088947 */ /* 0x001fea0003800000 */
[----:B------:R-:W-:Y:S01]  /*0e60*/  UMOV UR4, URZ ;  /* 0x000000ff00047c82 */ /* 0x000fe20008000000 */
[----:B------:R-:W-:Y:S01]  /*0e70*/  UMOV UR5, URZ ;  /* 0x000000ff00057c82 */ /* 0x000fe20008000000 */
[----:B------:R-:W-:Y:S02]  /*0e80*/  IMAD.MOV.U32 R0, RZ, RZ, RZ ;  /* 0x000000ffff007224 */ /* 0x000fe400078e00ff */
[----:B------:R-:W-:Y:S02]  /*0e90*/  IMAD.MOV.U32 R12, RZ, RZ, RZ ;  /* 0x000000ffff0c7224 */ /* 0x000fe400078e00ff */
[----:B------:R-:W-:Y:S02]  /*0ea0*/  IMAD.U32 R3, RZ, RZ, UR4 ;  /* 0x00000004ff037e24 */ /* 0x000fe4000f8e00ff */
[----:B------:R-:W-:Y:S02]  /*0eb0*/  IMAD.U32 R2, RZ, RZ, UR5 ;  /* 0x00000005ff027e24 */ /* 0x000fe4000f8e00ff */
[----:B------:R-:W-:-:S02]  /*0ec0*/  IMAD.U32 R5, RZ, RZ, UR4 ;  /* 0x00000004ff057e24 */ /* 0x000fc4000f8e00ff */
[----:B------:R-:W-:-:S07]  /*0ed0*/  IMAD.U32 R4, RZ, RZ, UR5 ;  /* 0x00000005ff047e24 */ /* 0x000fce000f8e00ff */
.L_x_7:
[----:B------:R-:W-:-:S06]  /*0ee0*/  IMAD R14, R12, 0x4, R1 ;  /* 0x000000040c0e7824 */ /* 0x000fcc00078e0201 */
[----:B------:R-:W5:Y:S01]  /*0ef0*/  LDL R14, [R14+0x4] ;  /* 0x000004000e0e7983 */ /* 0x000f620000100800 */
[----:B------:R-:W-:Y:S01]  /*0f00*/  IMAD.SHL.U32 R15, R12, 0x20, RZ ;  /* 0x000000200c0f7824 */ /* 0x000fe200078e00ff */
[----:B------:R-:W-:-:S06]  /*0f10*/  UMOV UR4, URZ ;  /* 0x000000ff00047c82 */ /* 0x000fcc0008000000 */
.L_x_6:
        /* <DEDUP_REMOVED lines=182> */
[----:B0-----:R-:W-:Y:S05]  /*1a80*/  @P0 BRA `(.L_x_3) ;  /* 0x0000000800fc0947 */ /* 0x001fea0003800000 */
        /* <DEDUP_REMOVED lines=8> */
.L_x_9:
[----:B------:R-:W-:-:S06]  /*1b10*/  IMAD R14, R12, 0x4, R1 ;  /* 0x000000040c0e7824 */ /* 0x000fcc00078e0201 */
[----:B------:R-:W5:Y:S01]  /*1b20*/  LDL R14, [R14+0x4] ;  /* 0x000004000e0e7983 */ /* 0x000f620000100800 */
[----:B------:R-:W-:Y:S01]  /*1b30*/  IMAD.SHL.U32 R15, R12, 0x20, RZ ;  /* 0x000000200c0f7824 */ /* 0x000fe200078e00ff */
[----:B------:R-:W-:-:S06]  /*1b40*/  UMOV UR4, URZ ;  /* 0x000000ff00047c82 */ /* 0x000fcc0008000000 */
.L_x_8:
        /* <DEDUP_REMOVED lines=176> */
[----:B------:R0:W-:Y:S04]  /*2650*/  STL [R1+0x4], R0 ;  /* 0x0000040001007387 */ /* 0x0001e80000100800 */
[----:B------:R0:W-:Y:S04]  /*2660*/  STL.64 [R1+0x8], R4 ;  /* 0x0000080401007387 */ /* 0x0001e80000100a00 */
[----:B------:R0:W-:Y:S02]  /*2670*/  STL.64 [R1+0x10], R2 ;  /* 0x0000100201007387 */ /* 0x0001e40000100a00 */
.L_x_3:
[----:B------:R-:W-:Y:S05]  /*2680*/  BSYNC.RECONVERGENT B1 ;  /* 0x0000000000017941 */ /* 0x000fea0003800200 */
.L_x_2:
[----:B------:R-:W-:Y:S01]  /*2690*/  ISETP.GT.U32.AND P0, PT, R13, 0x3, PT ;  /* 0x000000030d00780c */ /* 0x000fe20003f04070 */
[----:B------:R-:W-:Y:S01]  /*26a0*/  VIADD R11, R11, 0x1 ;  /* 0x000000010b0b7836 */ /* 0x000fe20000000000 */
[--C-:B------:R-:W-:Y:S02]  /*26b0*/  SHF.R.U64 R13, R13, 0x2, R10.reuse ;  /* 0x000000020d0d7819 */ /* 0x100fe4000000120a */
[----:B------:R-:W-:Y:S02]  /*26c0*/  ISETP.GT.U32.AND.EX P0, PT, R10, RZ, PT, P0 ;  /* 0x000000ff0a00720c */ /* 0x000fe40003f04100 */
[----:B------:R-:W-:-:S11]  /*26d0*/  SHF.R.U32.HI R10, RZ, 0x2, R10 ;  /* 0x00000002ff0a7819 */ /* 0x000fd6000001160a */
[----:B------:R-:W-:Y:S05]  /*26e0*/  @P0 BRA `(.L_x_10) ;  /* 0xffffffd800c40947 */ /* 0x000fea000383ffff */
.L_x_1:
[----:B------:R-:W-:Y:S05]  /*26f0*/  BSYNC.RECONVERGENT B0 ;  /* 0x0000000000007941 */ /* 0x000fea0003800200 */
.L_x_0:
[----:B------:R-:W-:Y:S01]  /*2700*/  IMAD.MOV.U32 R9, RZ, RZ, R4 ;  /* 0x000000ffff097224 */ /* 0x000fe200078e0004 */
[----:B------:R-:W-:Y:S01]  /*2710*/  UMOV UR4, URZ ;  /* 0x000000ff00047c82 */ /* 0x000fe20008000000 */
[----:B------:R-:W-:Y:S02]  /*2720*/  IMAD.MOV.U32 R13, RZ, RZ, R0 ;  /* 0x000000ffff0d7224 */ /* 0x000fe400078e0000 */
[----:B0-----:R-:W-:Y:S02]  /*2730*/  IMAD.MOV.U32 R4, RZ, RZ, 0x319e49d4 ;  /* 0x319e49d4ff047424 */ /* 0x001fe400078e00ff */
[----:B------:R-:W-:-:S07]  /*2740*/  IMAD.MOV.U32 R6, RZ, RZ, RZ ;  /* 0x000000ffff067224 */ /* 0x000fce00078e00ff */
.L_x_24:
[----:B------:R-:W-:Y:S01]  /*2750*/  SHF.R.U32.HI R0, RZ, 0x2, R13 ;  /* 0x00000002ff007819 */ /* 0x000fe2000001160d */
[----:B------:R-:W-:Y:S01]  /*2760*/  IMAD.SHL.U32 R7, R3, 0x10, RZ ;  /* 0x0000001003077824 */ /* 0x000fe200078e00ff */
[----:B------:R-:W-:Y:S01]  /*2770*/  SHF.R.U32.HI R10, RZ, 0x2, R9 ;  /* 0x00000002ff0a7819 */ /* 0x000fe20000011609 */
[----:B------:R-:W-:Y:S01]  /*2780*/  UIADD3 UR4, UPT, UPT, UR4, 0x4, URZ ;  /* 0x0000000404047890 */ /* 0x000fe2000fffe0ff */
[----:B------:R-:W-:Y:S01]  /*2790*/  LOP3.LUT R0, R0, R13, RZ, 0x3c, !PT ;  /* 0x0000000d00007212 */ /* 0x000fe200078e3cff */
[----:B------:R-:W-:Y:S01]  /*27a0*/  BSSY.RECONVERGENT B0, `(.L_x_11) ;  /* 0x0000043000007945 */ /* 0x000fe20003800200 */
[----:B------:R-:W-:Y:S01]  /*27b0*/  LOP3.LUT R10, R10, R9, RZ, 0x3c, !PT ;  /* 0x000000090a0a7212 */ /* 0x000fe200078e3cff */
[----:B------:R-:W-:Y:S01]  /*27c0*/  UISETP.NE.AND UP0, UPT, UR4, 0xf4240, UPT ;  /* 0x000f42400400788c */ /* 0x000fe2000bf05270 */
[----:B------:R-:W-:Y:S01]  /*27d0*/  SHF.R.U32.HI R11, RZ, 0x2, R2 ;  /* 0x00000002ff0b7819 */ /* 0x000fe20000011602 */
[----:B------:R-:W-:-:S03]  /*27e0*/  IMAD.SHL.U32 R8, R0, 0x2, RZ ;  /* 0x0000000200087824 */ /* 0x000fc600078e00ff */
[----:B------:R-:W-:Y:S02]  /*27f0*/  LOP3.LUT R2, R11, R2, RZ, 0x3c, !PT ;  /* 0x000000020b027212 */ /* 0x000fe400078e3cff */
[----:B------:R-:W-:Y:S01]  /*2800*/  LOP3.LUT R8, R0, R8, R7, 0x96, !PT ;  /* 0x0000000800087212 */ /* 0x000fe200078e9607 */
[----:B------:R-:W-:-:S03]  /*2810*/  IMAD.SHL.U32 R0, R10, 0x2, RZ ;  /* 0x000000020a007824 */ /* 0x000fc600078e00ff */
[----:B------:R-:W-:Y:S02]  /*2820*/  LOP3.LUT R7, R8, R3, RZ, 0x3c, !PT ;  /* 0x0000000308077212 */ /* 0x000fe400078e3cff */
[----:B------:R-:W-:-:S03]  /*2830*/  SHF.R.U32.HI R8, RZ, 0x2, R5 ;  /* 0x00000002ff087819 */ /* 0x000fc60000011605 */
[----:B------:R-:W-:Y:S01]  /*2840*/  IMAD.SHL.U32 R9, R7, 0x10, RZ ;  /* 0x0000001007097824 */ /* 0x000fe200078e00ff */
[----:B------:R-:W-:-:S04]  /*2850*/  LOP3.LUT R8, R8, R5, RZ, 0x3c, !PT ;  /* 0x0000000508087212 */ /* 0x000fc800078e3cff */
[----:B------:R-:W-:-:S04]  /*2860*/  LOP3.LUT R0, R10, R0, R9, 0x96, !PT ;  /* 0x000000000a007212 */ /* 0x000fc800078e9609 */
[----:B------:R-:W-:Y:S01]  /*2870*/  LOP3.LUT R5, R0, R7, RZ, 0x3c, !PT ;  /* 0x0000000700057212 */ /* 0x000fe200078e3cff */
[----:B------:R-:W-:-:S03]  /*2880*/  IMAD.SHL.U32 R0, R8, 0x2, RZ ;  /* 0x0000000208007824 */ /* 0x000fc600078e00ff */
[----:B------:R-:W-:Y:S01]  /*2890*/  IADD3 R10, PT, PT, R4, 0x587c5, R5 ;  /* 0x000587c5040a7810 */ /* 0x000fe20007ffe005 */
[----:B------:R-:W-:-:S03]  /*28a0*/  IMAD.SHL.U32 R9, R5, 0x10, RZ ;  /* 0x0000001005097824 */ /* 0x000fc600078e00ff */
[----:B------:R-:W-:Y:S02]  /*28b0*/  I2FP.F32.U32 R10, R10 ;  /* 0x0000000a000a7245 */ /* 0x000fe40000201000 */
[----:B------:R-:W-:Y:S02]  /*28c0*/  LOP3.LUT R0, R8, R0, R9, 0x96, !PT ;  /* 0x0000000008007212 */ /* 0x000fe400078e9609 */
[----:B------:R-:W-:Y:S02]  /*28d0*/  SHF.R.U32.HI R8, RZ, 0x2, R3 ;  /* 0x00000002ff087819 */ /* 0x000fe40000011603 */
[----:B------:R-:W-:Y:S01]  /*28e0*/  LOP3.LUT R11, R0, R5, RZ, 0x3c, !PT ;  /* 0x00000005000b7212 */ /* 0x000fe200078e3cff */
[----:B------:R-:W-:Y:S01]  /*28f0*/  IMAD.SHL.U32 R0, R2, 0x2, RZ ;  /* 0x0000000202007824 */ /* 0x000fe200078e00ff */
[----:B------:R-:W-:-:S03]  /*2900*/  LOP3.LUT R8, R8, R3, RZ, 0x3c, !PT ;  /* 0x0000000308087212 */ /* 0x000fc600078e3cff */
[----:B------:R-:W-:-:S05]  /*2910*/  IMAD.SHL.U32 R9, R11, 0x10, RZ ;  /* 0x000000100b097824 */ /* 0x000fca00078e00ff */
[----:B------:R-:W-:Y:S02]  /*2920*/  LOP3.LUT R0, R2, R0, R9, 0x96, !PT ;  /* 0x0000000002007212 */ /* 0x000fe400078e9609 */
[----:B------:R-:W-:Y:S02]  /*2930*/  SHF.R.U32.HI R2, RZ, 0x2, R7 ;  /* 0x00000002ff027819 */ /* 0x000fe40000011607 */
[----:B------:R-:W-:Y:S01]  /*2940*/  LOP3.LUT R13, R0, R11, RZ, 0x3c, !PT ;  /* 0x0000000b000d7212 */ /* 0x000fe200078e3cff */
[----:B------:R-:W-:Y:S01]  /*2950*/  IMAD.SHL.U32 R0, R8, 0x2, RZ ;  /* 0x0000000208007824 */ /* 0x000fe200078e00ff */
[----:B------:R-:W-:Y:S01]  /*2960*/  LOP3.LUT R2, R2, R7, RZ, 0x3c, !PT ;  /* 0x0000000702027212 */ /* 0x000fe200078e3cff */
[----:B------:R-:W-:Y:S02]  /*2970*/  IMAD.IADD R7, R7, 0x1, R4 ;  /* 0x0000000107077824 */ /* 0x000fe400078e0204 */
        /* <DEDUP_REMOVED lines=8> */
[----:B------:R-:W-:Y:S01]  /*2a00*/  LOP3.LUT R0, R2, R0, R3, 0x96, !PT ;  /* 0x0000000002007212 */ /* 0x000fe200078e9603 */
[----:B------:R-:W-:-:S03]  /*2a10*/  IMAD.MOV.U32 R2, RZ, RZ, 0x2f800000 ;  /* 0x2f800000ff027424 */ /* 0x000fc600078e00ff */
[----:B------:R-:W-:Y:S01]  /*2a20*/  LOP3.LUT R5, R0, R9, RZ, 0x3c, !PT ;  /* 0x0000000900057212 */ /* 0x000fe200078e3cff */
[-C--:B------:R-:W-:Y:S01]  /*2a30*/  FFMA R10, R10, R2.reuse, 1.1641532182693481445e-10 ;  /* 0x2f0000000a0a7423 */ /* 0x080fe20000000002 */
[----:B------:R-:W-:Y:S01]  /*2a40*/  FFMA R7, R7, R2, 1.1641532182693481445e-10 ;  /* 0x2f00000007077423 */ /* 0x000fe20000000002 */
[----:B------:R-:W-:Y:S01]  /*2a50*/  IMAD.SHL.U32 R0, R8, 0x2, RZ ;  /* 0x0000000208007824 */ /* 0x000fe200078e00ff */
[----:B------:R-:W-:Y:S01]  /*2a60*/  SHF.R.U32.HI R2, RZ, 0x2, R11 ;  /* 0x00000002ff027819 */ /* 0x000fe2000001160b */
[----:B------:R-:W-:Y:S01]  /*2a70*/  FMUL R10, R10, R10 ;  /* 0x0000000a0a0a7220 */ /* 0x000fe20000400000 */
[----:B------:R-:W-:-:S03]  /*2a80*/  IMAD.SHL.U32 R3, R5, 0x10, RZ ;  /* 0x0000001005037824 */ /* 0x000fc600078e00ff */
[----:B------:R-:W-:Y:S02]  /*2a90*/  FFMA R15, R7, R7, R10 ;  /* 0x00000007070f7223 */ /* 0x000fe4000000000a */
[----:B------:R-:W-:Y:S02]  /*2aa0*/  LOP3.LUT R0, R8, R0, R3, 0x96, !PT ;  /* 0x0000000008007212 */ /* 0x000fe400078e9603 */
[----:B------:R-:W-:Y:S01]  /*2ab0*/  VIADD R10, R15, 0xf3000000 ;  /* 0xf30000000f0a7836 */ /* 0x000fe20000000000 */
[----:B------:R-:W-:Y:S01]  /*2ac0*/  LOP3.LUT R3, R2, R11, RZ, 0x3c, !PT ;  /* 0x0000000b02037212 */ /* 0x000fe200078e3cff */
[----:B------:R0:W1:Y:S01]  /*2ad0*/  MUFU.RSQ R8, R15 ;  /* 0x0000000f00087308 */ /* 0x0000620000001400 */
[----:B------:R-:W-:Y:S02]  /*2ae0*/  LOP3.LUT R2, R0, R5, RZ, 0x3c, !PT ;  /* 0x0000000500027212 */ /* 0x000fe400078e3cff */
[----:B------:R-:W-:Y:S01]  /*2af0*/  ISETP.GT.U32.AND P0, PT, R10, 0x727fffff, PT ;  /* 0x727fffff0a00780c */ /* 0x000fe20003f04070 */
[----:B------:R-:W-:-:S02]  /*2b00*/  IMAD.SHL.U32 R7, R3, 0x2, RZ ;  /* 0x0000000203077824 */ /* 0x000fc400078e00ff */
[----:B------:R-:W-:-:S05]  /*2b10*/  IMAD.SHL.U32 R0, R2, 0x10, RZ ;  /* 0x0000001002007824 */ /* 0x000fca00078e00ff */
[----:B------:R-:W-:-:S04]  /*2b20*/  LOP3.LUT R3, R3, R7, R0, 0x96, !PT ;  /* 0x0000000703037212 */ /* 0x000fc800078e9600 */
[----:B------:R-:W-:Y:S01]  /*2b30*/  LOP3.LUT R3, R3, R2, RZ, 0x3c, !PT ;  /* 0x0000000203037212 */ /* 0x000fe200078e3cff */
[----:B0-----:R-:W-:Y:S06]  /*2b40*/  @!P0 BRA `(.L_x_12) ;  /* 0x0000000000108947 */ /* 0x001fec0003800000 */
[----:B------:R-:W-:Y:S01]  /*2b50*/  IMAD.MOV.U32 R0, RZ, RZ, R15 ;  /* 0x000000ffff007224 */ /* 0x000fe200078e000f */
[----:B------:R-:W-:-:S07]  /*2b60*/  MOV R14, 0x2b80 ;  /* 0x00002b80000e7802 */ /* 0x000fce0000000f00 */
[----:B-1----:R-:W-:Y:S05]  /*2b70*/  CALL.REL.NOINC `($__internal_0_$__cuda_sm20_sqrt_rn_f32_slowpath) ;  /* 0x0000000400907944 */ /* 0x002fea0003c00000 */
[----:B------:R-:W-:Y:S05]  /*2b80*/  BRA `(.L_x_13) ;  /* 0x0000000000107947 */ /* 0x000fea0003800000 */
.L_x_12:
[----:B-1----:R-:W-:Y:S01]  /*2b90*/  FMUL.FTZ R0, R15, R8 ;  /* 0x000000080f007220 */ /* 0x002fe20000410000 */
[----:B------:R-:W-:-:S03]  /*2ba0*/  FMUL.FTZ R8, R8, 0.5 ;  /* 0x3f00000008087820 */ /* 0x000fc60000410000 */
[----:B------:R-:W-:-:S04]  /*2bb0*/  FFMA R7, -R0, R0, R15 ;  /* 0x0000000000077223 */ /* 0x000fc8000000010f */
[----:B------:R-:W-:-:S07]  /*2bc0*/  FFMA R0, R7, R8, R0 ;  /* 0x0000000807007223 */ /* 0x000fce0000000000 */
.L_x_13:
[----:B------:R-:W-:Y:S05]  /*2bd0*/  BSYNC.RECONVERGENT B0 ;  /* 0x0000000000007941 */ /* 0x000fea0003800200 */
.L_x_11:
[C---:B------:R-:W-:Y:S01]  /*2be0*/  IADD3 R7, PT, PT, R4.reuse, 0x10974f, R13 ;  /* 0x0010974f04077810 */ /* 0x040fe20007ffe00d */
[----:B------:R-:W-:Y:S01]  /*2bf0*/  IMAD.MOV.U32 R8, RZ, RZ, 0x2f800000 ;  /* 0x2f800000ff087424 */ /* 0x000fe200078e00ff */
[----:B------:R-:W-:Y:S01]  /*2c00*/  IADD3 R11, PT, PT, R4, 0xb0f8a, R11 ;  /* 0x000b0f8a040b7810 */ /* 0x000fe20007ffe00b */
[----:B------:R-:W-:Y:S01]  /*2c10*/  BSSY.RECONVERGENT B0, `(.L_x_14) ;  /* 0x0000016000007945 */ /* 0x000fe20003800200 */
[----:B------:R-:W-:Y:S02]  /*2c20*/  I2FP.F32.U32 R7, R7 ;  /* 0x0000000700077245 */ /* 0x000fe40000201000 */
[----:B------:R-:W-:Y:S02]  /*2c30*/  I2FP.F32.U32 R11, R11 ;  /* 0x0000000b000b7245 */ /* 0x000fe40000201000 */
[----:B------:R-:W-:Y:S01]  /*2c40*/  FSETP.GTU.AND P0, PT, R0, 1, PT ;  /* 0x3f8000000000780b */ /* 0x000fe20003f0c000 */
[-C--:B------:R-:W-:Y:S02]  /*2c50*/  FFMA R7, R7, R8.reuse, 1.1641532182693481445e-10 ;  /* 0x2f00000007077423 */ /* 0x080fe40000000008 */
[----:B------:R-:W-:-:S02]  /*2c60*/  FFMA R11, R11, R8, 1.1641532182693481445e-10 ;  /* 0x2f0000000b0b7423 */ /* 0x000fc40000000008 */
[----:B------:R-:W-:Y:S01]  /*2c70*/  FMUL R8, R7, R7 ;  /* 0x0000000707087220 */ /* 0x000fe20000400000 */
[----:B------:R-:W-:-:S03]  /*2c80*/  VIADD R7, R6, 0x1 ;  /* 0x0000000106077836 */ /* 0x000fc60000000000 */
[----:B------:R-:W-:-:S04]  /*2c90*/  FFMA R11, R11, R11, R8 ;  /* 0x0000000b0b0b7223 */ /* 0x000fc80000000008 */
[----:B------:R-:W-:Y:S01]  /*2ca0*/  VIADD R0, R11, 0xf3000000 ;  /* 0xf30000000b007836 */ /* 0x000fe20000000000 */
[----:B------:R0:W1:Y:S01]  /*2cb0*/  MUFU.RSQ R8, R11 ;  /* 0x0000000b00087308 */ /* 0x0000620000001400 */
[----:B------:R-:W-:-:S03]  /*2cc0*/  @P0 IMAD.MOV R7, RZ, RZ, R6 ;  /* 0x000000ffff070224 */ /* 0x000fc600078e0206 */
[----:B------:R-:W-:-:S13]  /*2cd0*/  ISETP.GT.U32.AND P1, PT, R0, 0x727fffff, PT ;  /* 0x727fffff0000780c */ /* 0x000fda0003f24070 */
[----:B01----:R-:W-:Y:S05]  /*2ce0*/  @!P1 BRA `(.L_x_15) ;  /* 0x0000000000109947 */ /* 0x003fea0003800000 */
[----:B------:R-:W-:Y:S01]  /*2cf0*/  IMAD.MOV.U32 R0, RZ, RZ, R11 ;  /* 0x000000ffff007224 */ /* 0x000fe200078e000b */
[----:B------:R-:W-:-:S07]  /*2d00*/  MOV R14, 0x2d20 ;  /* 0x00002d20000e7802 */ /* 0x000fce0000000f00 */
[----:B------:R-:W-:Y:S05]  /*2d10*/  CALL.REL.NOINC `($__internal_0_$__cuda_sm20_sqrt_rn_f32_slowpath) ;  /* 0x0000000400287944 */ /* 0x000fea0003c00000 */
[----:B------:R-:W-:Y:S05]  /*2d20*/  BRA `(.L_x_16) ;  /* 0x0000000000107947 */ /* 0x000fea0003800000 */
.L_x_15:
[----:B------:R-:W-:Y:S01]  /*2d30*/  FMUL.FTZ R0, R11, R8 ;  /* 0x000000080b007220 */ /* 0x000fe20000410000 */
[----:B------:R-:W-:-:S03]  /*2d40*/  FMUL.FTZ R6, R8, 0.5 ;  /* 0x3f00000008067820 */ /* 0x000fc60000410000 */
[----:B------:R-:W-:-:S04]  /*2d50*/  FFMA R11, -R0, R0, R11 ;  /* 0x00000000000b7223 */ /* 0x000fc8000000010b */
[----:B------:R-:W-:-:S07]  /*2d60*/  FFMA R0, R11, R6, R0 ;  /* 0x000000060b007223 */ /* 0x000fce0000000000 */
.L_x_16:
[----:B------:R-:W-:Y:S05]  /*2d70*/  BSYNC.RECONVERGENT B0 ;  /* 0x0000000000007941 */ /* 0x000fea0003800200 */
.L_x_14:
        /* <DEDUP_REMOVED lines=9> */
[----:B------:R-:W-:-:S04]  /*2e10*/  FMUL R11, R8, R8 ;  /* 0x00000008080b7220 */ /* 0x000fc80000400000 */
[----:B------:R-:W-:Y:S01]  /*2e20*/  FFMA R11, R6, R6, R11 ;  /* 0x00000006060b7223 */ /* 0x000fe2000000000b */
[----:B------:R-:W-:-:S03]  /*2e30*/  VIADD R6, R7, 0x1 ;  /* 0x0000000107067836 */ /* 0x000fc60000000000 */
        /* <DEDUP_REMOVED lines=9> */
.L_x_18:
[----:B------:R-:W-:Y:S01]  /*2ed0*/  FMUL.FTZ R0, R11, R8 ;  /* 0x000000080b007220 */ /* 0x000fe20000410000 */
[----:B------:R-:W-:-:S03]  /*2ee0*/  FMUL.FTZ R8, R8, 0.5 ;  /* 0x3f00000008087820 */ /* 0x000fc60000410000 */
[----:B------:R-:W-:-:S04]  /*2ef0*/  FFMA R7, -R0, R0, R11 ;  /* 0x0000000000077223 */ /* 0x000fc8000000010b */
[----:B------:R-:W-:-:S07]  /*2f00*/  FFMA R0, R7, R8, R0 ;  /* 0x0000000807007223 */ /* 0x000fce0000000000 */
.L_x_19:
[----:B------:R-:W-:Y:S05]  /*2f10*/  BSYNC.RECONVERGENT B0 ;  /* 0x0000000000007941 */ /* 0x000fea0003800200 */
.L_x_17:
        /* <DEDUP_REMOVED lines=17> */
[----:B------:R-:W-:Y:S01]  /*3030*/  BSSY.RECONVERGENT B1, `(.L_x_22) ;  /* 0x0000004000017945 */ /* 0x000fe20003800200 */
[----:B------:R-:W-:Y:S01]  /*3040*/  IMAD.MOV.U32 R0, RZ, RZ, R11 ;  /* 0x000000ffff007224 */ /* 0x000fe200078e000b */
[----:B------:R-:W-:-:S07]  /*3050*/  MOV R14, 0x3070 ;  /* 0x00003070000e7802 */ /* 0x000fce0000000f00 */
[----:B------:R-:W-:Y:S05]  /*3060*/  CALL.REL.NOINC `($__internal_0_$__cuda_sm20_sqrt_rn_f32_slowpath) ;  /* 0x0000000000547944 */ /* 0x000fea0003c00000 */
[----:B------:R-:W-:Y:S05]  /*3070*/  BSYNC.RECONVERGENT B1 ;  /* 0x0000000000017941 */ /* 0x000fea0003800200 */
.L_x_22:
[----:B------:R-:W-:Y:S05]  /*3080*/  BRA `(.L_x_23) ;  /* 0x0000000000107947 */ /* 0x000fea0003800000 */
.L_x_21:
[----:B------:R-:W-:Y:S01]  /*3090*/  FMUL.FTZ R0, R11, R8 ;  /* 0x000000080b007220 */ /* 0x000fe20000410000 */
[----:B------:R-:W-:-:S03]  /*30a0*/  FMUL.FTZ R6, R8, 0.5 ;  /* 0x3f00000008067820 */ /* 0x000fc60000410000 */
[----:B------:R-:W-:-:S04]  /*30b0*/  FFMA R11, -R0, R0, R11 ;  /* 0x00000000000b7223 */ /* 0x000fc8000000010b */
[----:B------:R-:W-:-:S07]  /*30c0*/  FFMA R0, R11, R6, R0 ;  /* 0x000000060b007223 */ /* 0x000fce0000000000 */
.L_x_23:
[----:B------:R-:W-:Y:S05]  /*30d0*/  BSYNC.RECONVERGENT B0 ;  /* 0x0000000000007941 */ /* 0x000fea0003800200 */
.L_x_20:
[----:B------:R-:W-:Y:S01]  /*30e0*/  FSETP.GTU.AND P0, PT, R0, 1, PT ;  /* 0x3f8000000000780b */ /* 0x000fe20003f0c000 */
[----:B------:R-:W-:Y:S02]  /*30f0*/  VIADD R6, R7, 0x1 ;  /* 0x0000000107067836 */ /* 0x000fe40000000000 */
[----:B------:R-:W-:-:S10]  /*3100*/  VIADD R4, R4, 0x2c3e28 ;  /* 0x002c3e2804047836 */ /* 0x000fd40000000000 */
[----:B------:R-:W-:Y:S01]  /*3110*/  @P0 IMAD.MOV R6, RZ, RZ, R7 ;  /* 0x000000ffff060224 */ /* 0x000fe200078e0207 */
[----:B------:R-:W-:Y:S06]  /*3120*/  BRA.U UP0, `(.L_x_24) ;  /* 0xfffffff500887547 */ /* 0x000fec000b83ffff */
[----:B------:R-:W0:Y:S01]  /*3130*/  S2R R0, SR_LANEID ;  /* 0x0000000000007919 */ /* 0x000e220000000000 */
[----:B------:R-:W1:Y:S08]  /*3140*/  REDUX.SUM UR8, R6 ;  /* 0x00000000060873c4 */ /* 0x000e70000000c000 */
[----:B------:R-:W2:Y:S01]  /*3150*/  LDC.64 R2, c[0x0][0x380] ;  /* 0x0000e000ff027b82 */ /* 0x000ea20000000a00 */
[----:B------:R-:W-:-:S02]  /*3160*/  VOTEU.ANY UR5, UPT, PT ;  /* 0x0000000000057886 */ /* 0x000fc400038e0100 */
[----:B------:R-:W-:Y:S01]  /*3170*/  UFLO.U32 UR5, UR5 ;  /* 0x00000005000572bd */ /* 0x000fe200080e0000 */
[----:B-1----:R-:W-:-:S05]  /*3180*/  IMAD.U32 R5, RZ, RZ, UR8 ;  /* 0x00000008ff057e24 */ /* 0x002fca000f8e00ff */
[----:B0-----:R-:W-:-:S13]  /*3190*/  ISETP.EQ.U32.AND P0, PT, R0, UR5, PT ;  /* 0x0000000500007c0c */ /* 0x001fda000bf02070 */
[----:B--2---:R-:W-:Y:S01]  /*31a0*/  @P0 REDG.E.ADD.STRONG.GPU desc[UR6][R2.64], R5 ;  /* 0x000000050200098e */ /* 0x004fe2000c12e106 */
[----:B------:R-:W-:Y:S05]  /*31b0*/  EXIT ;  /* 0x000000000000794d */ /* 0x000fea0003800000 */
        .weak           $__internal_0_$__cuda_sm20_sqrt_rn_f32_slowpath
        .type           $__internal_0_$__cuda_sm20_sqrt_rn_f32_slowpath,@function
        .size           $__internal_0_$__cuda_sm20_sqrt_rn_f32_slowpath,(.L_x_27 - $__internal_0_$__cuda_sm20_sqrt_rn_f32_slowpath)
$__internal_0_$__cuda_sm20_sqrt_rn_f32_slowpath:
[----:B------:R-:W-:-:S13]  /*31c0*/  LOP3.LUT P0, RZ, R0, 0x7fffffff, RZ, 0xc0, !PT ;  /* 0x7fffffff00ff7812 */ /* 0x000fda000780c0ff */
[----:B------:R-:W-:Y:S01]  /*31d0*/  @!P0 IMAD.MOV.U32 R8, RZ, RZ, R0 ;  /* 0x000000ffff088224 */ /* 0x000fe200078e0000 */
[----:B------:R-:W-:Y:S06]  /*31e0*/  @!P0 BRA `(.L_x_25) ;  /* 0x0000000000408947 */ /* 0x000fec0003800000 */
[----:B------:R-:W-:-:S13]  /*31f0*/  FSETP.GEU.FTZ.AND P0, PT, R0, RZ, PT ;  /* 0x000000ff0000720b */ /* 0x000fda0003f1e000 */
[----:B------:R-:W-:Y:S01]  /*3200*/  @!P0 IMAD.MOV.U32 R8, RZ, RZ, 0x7fffffff ;  /* 0x7fffffffff088424 */ /* 0x000fe200078e00ff */
[----:B------:R-:W-:Y:S06]  /*3210*/  @!P0 BRA `(.L_x_25) ;  /* 0x0000000000348947 */ /* 0x000fec0003800000 */
[----:B------:R-:W-:-:S13]  /*3220*/  FSETP.GTU.FTZ.AND P0, PT, |R0|, +INF , PT ;  /* 0x7f8000000000780b */ /* 0x000fda0003f1c200 */
[----:B------:R-:W-:Y:S01]  /*3230*/  @P0 FADD.FTZ R8, R0, 1 ;  /* 0x3f80000000080421 */ /* 0x000fe20000010000 */
[----:B------:R-:W-:Y:S06]  /*3240*/  @P0 BRA `(.L_x_25) ;  /* 0x0000000000280947 */ /* 0x000fec0003800000 */
[----:B------:R-:W-:-:S13]  /*3250*/  FSETP.NEU.FTZ.AND P0, PT, |R0|, +INF , PT ;  /* 0x7f8000000000780b */ /* 0x000fda0003f1d200 */
[----:B------:R-:W-:-:S04]  /*3260*/  @P0 FFMA R10, R0, 1.84467440737095516160e+19, RZ ;  /* 0x5f800000000a0823 */ /* 0x000fc800000000ff */
[----:B------:R-:W0:Y:S02]  /*3270*/  @P0 MUFU.RSQ R15, R10 ;  /* 0x0000000a000f0308 */ /* 0x000e240000001400 */
[----:B0-----:R-:W-:Y:S01]  /*3280*/  @P0 FMUL.FTZ R17, R10, R15 ;  /* 0x0000000f0a110220 */ /* 0x001fe20000410000 */
[----:B------:R-:W-:-:S03]  /*3290*/  @P0 FMUL.FTZ R15, R15, 0.5 ;  /* 0x3f0000000f0f0820 */ /* 0x000fc60000410000 */
[----:B------:R-:W-:-:S04]  /*32a0*/  @P0 FADD.FTZ R8, -R17, -RZ ;  /* 0x800000ff11080221 */ /* 0x000fc80000010100 */
[----:B------:R-:W-:Y:S01]  /*32b0*/  @P0 FFMA R12, R17, R8, R10 ;  /* 0x00000008110c0223 */ /* 0x000fe2000000000a */
[----:B------:R-:W-:-:S03]  /*32c0*/  @!P0 IMAD.MOV.U32 R8, RZ, RZ, R0 ;  /* 0x000000ffff088224 */ /* 0x000fc600078e0000 */
[----:B------:R-:W-:-:S04]  /*32d0*/  @P0 FFMA R12, R12, R15, R17 ;  /* 0x0000000f0c0c0223 */ /* 0x000fc80000000011 */
[----:B------:R-:W-:-:S07]  /*32e0*/  @P0 FMUL.FTZ R8, R12, 2.3283064365386962891e-10 ;  /* 0x2f8000000c080820 */ /* 0x000fce0000410000 */
.L_x_25:
[----:B------:R-:W-:Y:S02]  /*32f0*/  IMAD.MOV.U32 R15, RZ, RZ, 0x0 ;  /* 0x00000000ff0f7424 */ /* 0x000fe400078e00ff */
[----:B------:R-:W-:Y:S02]  /*3300*/  IMAD.MOV.U32 R0, RZ, RZ, R8 ;  /* 0x000000ffff007224 */ /* 0x000fe400078e0008 */
[----:B------:R-:W-:Y:S05]  /*3310*/  RET.REL.NODEC R14 `(_Z8PiKernelPi) ;  /* 0xffffffcc0e387950 */ /* 0x000fea0003c3ffff */
.L_x_26:
[----:B------:R-:W-:-:S00]  /*3320*/  BRA `(.L_x_26) ;  /* 0xfffffffc00fc7947 */ /* 0x000fc0000383ffff */
[----:B------:R-:W-:-:S00]  /*3330*/  NOP ;  /* 0x0000000000007918 */ /* 0x000fc00000000000 */
        /* <DEDUP_REMOVED lines=12> */
.L_x_27:


//--------------------- .nv.global.init           --------------------------
	.section	.nv.global.init,"aw",@progbits
	.align	4
.nv.global.init:
	.type		mrg32k3aM1SubSeq,@object
	.size		mrg32k3aM1SubSeq,(mrg32k3aM2SubSeq - mrg32k3aM1SubSeq)
mrg32k3aM1SubSeq:
        /*0000*/ 	.byte	0x0b, 0xcc, 0xee, 0x04, 0x73, 0x29, 0x8b, 0x6f, 0xf6, 0x53, 0x03, 0xf6, 0x23, 0xf6, 0xea, 0xda
        /* <DEDUP_REMOVED lines=125> */
	.type		mrg32k3aM2SubSeq,@object
	.size		mrg32k3aM2SubSeq,(mrg32k3aM1 - mrg32k3aM2SubSeq)
mrg32k3aM2SubSeq:
        /* <DEDUP_REMOVED lines=126> */
	.type		mrg32k3aM1,@object
	.size		mrg32k3aM1,(mrg32k3aM1Seq - mrg32k3aM1)
mrg32k3aM1:
        /* <DEDUP_REMOVED lines=144> */
	.type		mrg32k3aM1Seq,@object
	.size		mrg32k3aM1Seq,(mrg32k3aM2 - mrg32k3aM1Seq)
mrg32k3aM1Seq:
        /* <DEDUP_REMOVED lines=144> */
	.type		mrg32k3aM2,@object
	.size		mrg32k3aM2,(mrg32k3aM2Seq - mrg32k3aM2)
mrg32k3aM2:
        /* <DEDUP_REMOVED lines=144> */
	.type		mrg32k3aM2Seq,@object
	.size		mrg32k3aM2Seq,(precalc_xorwow_matrix - mrg32k3aM2Seq)
mrg32k3aM2Seq:
        /* <DEDUP_REMOVED lines=144> */
	.type		precalc_xorwow_matrix,@object
	.size		precalc_xorwow_matrix,(precalc_xorwow_offset_matrix - precalc_xorwow_matrix)
precalc_xorwow_matrix:
        /* <DEDUP_REMOVED lines=6400> */
	.type		precalc_xorwow_offset_matrix,@object
	.size		precalc_xorwow_offset_matrix,(.L_1 - precalc_xorwow_offset_matrix)
precalc_xorwow_offset_matrix:
        /* <DEDUP_REMOVED lines=6400> */
.L_1:


//--------------------- .nv.shared.reserved.0     --------------------------
	.section	.nv.shared.reserved.0,"aw",@nobits
	.weak		__nv_reservedSMEM_offset_0_alias
	.size		__nv_reservedSMEM_offset_0_alias, 0, 64
	.other		__nv_reservedSMEM_offset_0_alias,@"STO_CUDA_RESERVED_SHARED STV_DEFAULT"
__nv_reservedSMEM_offset_0_alias:
	.zero		0
	.zero		64


//--------------------- .nv.constant0._Z8PiKernelPi --------------------------
	.section	.nv.constant0._Z8PiKernelPi,"a",@progbits
	.sectionflags	@""
	.align	4
.nv.constant0._Z8PiKernelPi:
	.zero		904


//--------------------- SYMBOLS --------------------------

	.type		.nv.reservedSmem.offset0,@object
	.size		.nv.reservedSmem.offset0,0x4
